//
// Generated by NVIDIA NVVM Compiler
//
// Compiler Build ID: CL-36424714
// Cuda compilation tools, release 13.0, V13.0.88
// Based on NVVM 20.0.0
//

.version 9.0
.target sm_100
.address_size 64

	// .globl	_Z33linear_multiply_shared_mem_devicePjS_S_
// _ZZ33linear_multiply_shared_mem_devicePjS_S_E16shared_coeff_mat has been demoted
// _ZZ16test_shared_copyPjS_jE15shared_int_data has been demoted

.visible .entry _Z33linear_multiply_shared_mem_devicePjS_S_(
	.param .u64 .ptr .align 1 _Z33linear_multiply_shared_mem_devicePjS_S__param_0,
	.param .u64 .ptr .align 1 _Z33linear_multiply_shared_mem_devicePjS_S__param_1,
	.param .u64 .ptr .align 1 _Z33linear_multiply_shared_mem_devicePjS_S__param_2
)
{
	.reg .b32 	%r<33>;
	.reg .b64 	%rd<13>;
	// demoted variable
	.shared .align 4 .b8 _ZZ33linear_multiply_shared_mem_devicePjS_S_E16shared_coeff_mat[128];
	ld.param.u64 	%rd1, [_Z33linear_multiply_shared_mem_devicePjS_S__param_0];
	ld.param.u64 	%rd2, [_Z33linear_multiply_shared_mem_devicePjS_S__param_1];
	ld.param.u64 	%rd3, [_Z33linear_multiply_shared_mem_devicePjS_S__param_2];
	mov.u32 	%r1, %ctaid.x;
	mov.u32 	%r2, %ntid.x;
	mov.u32 	%r3, %tid.x;
	mad.lo.s32 	%r4, %r1, %r2, %r3;
	mul.hi.u32 	%r5, %r4, -858993459;
	shr.u32 	%r6, %r5, 13;
	and.b32  	%r7, %r6, 524272;
	cvta.to.global.u64 	%rd4, %rd2;
	mul.wide.u32 	%rd5, %r7, 4;
	add.s64 	%rd6, %rd4, %rd5;
	ld.global.u32 	%r8, [%rd6];
	st.shared.u32 	[_ZZ33linear_multiply_shared_mem_devicePjS_S_E16shared_coeff_mat], %r8;
	mov.u32 	%r9, _ZZ33linear_multiply_shared_mem_devicePjS_S_E16shared_coeff_mat;
	ld.global.u32 	%r10, [%rd6+4];
	st.shared.u32 	[_ZZ33linear_multiply_shared_mem_devicePjS_S_E16shared_coeff_mat+4], %r10;
	ld.global.u32 	%r11, [%rd6+8];
	st.shared.u32 	[_ZZ33linear_multiply_shared_mem_devicePjS_S_E16shared_coeff_mat+8], %r11;
	ld.global.u32 	%r12, [%rd6+12];
	st.shared.u32 	[_ZZ33linear_multiply_shared_mem_devicePjS_S_E16shared_coeff_mat+12], %r12;
	ld.global.u32 	%r13, [%rd6+16];
	st.shared.u32 	[_ZZ33linear_multiply_shared_mem_devicePjS_S_E16shared_coeff_mat+16], %r13;
	ld.global.u32 	%r14, [%rd6+20];
	st.shared.u32 	[_ZZ33linear_multiply_shared_mem_devicePjS_S_E16shared_coeff_mat+20], %r14;
	ld.global.u32 	%r15, [%rd6+24];
	st.shared.u32 	[_ZZ33linear_multiply_shared_mem_devicePjS_S_E16shared_coeff_mat+24], %r15;
	ld.global.u32 	%r16, [%rd6+28];
	st.shared.u32 	[_ZZ33linear_multiply_shared_mem_devicePjS_S_E16shared_coeff_mat+28], %r16;
	ld.global.u32 	%r17, [%rd6+32];
	st.shared.u32 	[_ZZ33linear_multiply_shared_mem_devicePjS_S_E16shared_coeff_mat+32], %r17;
	ld.global.u32 	%r18, [%rd6+36];
	st.shared.u32 	[_ZZ33linear_multiply_shared_mem_devicePjS_S_E16shared_coeff_mat+36], %r18;
	ld.global.u32 	%r19, [%rd6+40];
	st.shared.u32 	[_ZZ33linear_multiply_shared_mem_devicePjS_S_E16shared_coeff_mat+40], %r19;
	ld.global.u32 	%r20, [%rd6+44];
	st.shared.u32 	[_ZZ33linear_multiply_shared_mem_devicePjS_S_E16shared_coeff_mat+44], %r20;
	ld.global.u32 	%r21, [%rd6+48];
	st.shared.u32 	[_ZZ33linear_multiply_shared_mem_devicePjS_S_E16shared_coeff_mat+48], %r21;
	ld.global.u32 	%r22, [%rd6+52];
	st.shared.u32 	[_ZZ33linear_multiply_shared_mem_devicePjS_S_E16shared_coeff_mat+52], %r22;
	ld.global.u32 	%r23, [%rd6+56];
	st.shared.u32 	[_ZZ33linear_multiply_shared_mem_devicePjS_S_E16shared_coeff_mat+56], %r23;
	ld.global.u32 	%r24, [%rd6+60];
	st.shared.u32 	[_ZZ33linear_multiply_shared_mem_devicePjS_S_E16shared_coeff_mat+60], %r24;
	cvta.to.global.u64 	%rd7, %rd1;
	cvta.to.global.u64 	%rd8, %rd3;
	shr.u32 	%r25, %r4, 4;
	mul.wide.u32 	%rd9, %r25, 4;
	add.s64 	%rd10, %rd8, %rd9;
	mul.wide.u32 	%rd11, %r4, 4;
	add.s64 	%rd12, %rd7, %rd11;
	ld.global.u32 	%r26, [%rd12];
	shl.b32 	%r27, %r4, 2;
	and.b32  	%r28, %r27, 60;
	add.s32 	%r29, %r9, %r28;
	ld.shared.u32 	%r30, [%r29];
	mul.lo.s32 	%r31, %r30, %r26;
	atom.global.add.u32 	%r32, [%rd10], %r31;
	ret;

}
	// .globl	_Z35linear_multiply_register_mem_devicePjS_
.visible .entry _Z35linear_multiply_register_mem_devicePjS_(
	.param .u64 .ptr .align 1 _Z35linear_multiply_register_mem_devicePjS__param_0,
	.param .u64 .ptr .align 1 _Z35linear_multiply_register_mem_devicePjS__param_1
)
{
	.local .align 16 .b8 	__local_depot1[64];
	.reg .b64 	%SP;
	.reg .b64 	%SPL;
	.reg .b32 	%r<26>;
	.reg .b64 	%rd<13>;

	mov.u64 	%SPL, __local_depot1;
	ld.param.u64 	%rd1, [_Z35linear_multiply_register_mem_devicePjS__param_0];
	ld.param.u64 	%rd2, [_Z35linear_multiply_register_mem_devicePjS__param_1];
	cvta.to.global.u64 	%rd3, %rd2;
	cvta.to.global.u64 	%rd4, %rd1;
	add.u64 	%rd6, %SPL, 0;
	mov.u32 	%r1, %ctaid.x;
	mov.u32 	%r2, %ntid.x;
	mov.u32 	%r3, %tid.x;
	mad.lo.s32 	%r4, %r1, %r2, %r3;
	mov.b32 	%r5, 3;
	mov.b32 	%r6, 2;
	mov.b32 	%r7, 1;
	mov.b32 	%r8, 0;
	st.local.v4.u32 	[%rd6], {%r8, %r7, %r6, %r5};
	mov.b32 	%r9, 7;
	mov.b32 	%r10, 6;
	mov.b32 	%r11, 5;
	mov.b32 	%r12, 4;
	st.local.v4.u32 	[%rd6+16], {%r12, %r11, %r10, %r9};
	mov.b32 	%r13, 11;
	mov.b32 	%r14, 10;
	mov.b32 	%r15, 9;
	mov.b32 	%r16, 8;
	st.local.v4.u32 	[%rd6+32], {%r16, %r15, %r14, %r13};
	mov.b32 	%r17, 15;
	mov.b32 	%r18, 14;
	mov.b32 	%r19, 13;
	mov.b32 	%r20, 12;
	st.local.v4.u32 	[%rd6+48], {%r20, %r19, %r18, %r17};
	shr.u32 	%r21, %r4, 4;
	mul.wide.u32 	%rd7, %r21, 4;
	add.s64 	%rd8, %rd3, %rd7;
	mul.wide.u32 	%rd9, %r4, 4;
	add.s64 	%rd10, %rd4, %rd9;
	ld.global.u32 	%r22, [%rd10];
	and.b64  	%rd11, %rd9, 60;
	add.s64 	%rd12, %rd6, %rd11;
	ld.local.u32 	%r23, [%rd12];
	mul.lo.s32 	%r24, %r23, %r22;
	atom.global.add.u32 	%r25, [%rd8], %r24;
	ret;

}
	// .globl	_Z18test_register_copyPjj
.visible .entry _Z18test_register_copyPjj(
	.param .u64 .ptr .align 1 _Z18test_register_copyPjj_param_0,
	.param .u32 _Z18test_register_copyPjj_param_1
)
{
	.local .align 16 .b8 	__local_depot2[64];
	.reg .b64 	%SP;
	.reg .b64 	%SPL;
	.reg .pred 	%p<10>;
	.reg .b32 	%r<68>;
	.reg .b64 	%rd<28>;

	mov.u64 	%SPL, __local_depot2;
	ld.param.u64 	%rd15, [_Z18test_register_copyPjj_param_0];
	ld.param.u32 	%r16, [_Z18test_register_copyPjj_param_1];
	cvta.to.global.u64 	%rd1, %rd15;
	add.u64 	%rd2, %SPL, 0;
	mov.b32 	%r17, 3;
	mov.b32 	%r18, 2;
	mov.b32 	%r19, 1;
	mov.b32 	%r20, 0;
	st.local.v4.u32 	[%rd2], {%r20, %r19, %r18, %r17};
	mov.b32 	%r21, 7;
	mov.b32 	%r22, 6;
	mov.b32 	%r23, 5;
	mov.b32 	%r24, 4;
	st.local.v4.u32 	[%rd2+16], {%r24, %r23, %r22, %r21};
	add.s64 	%rd25, %rd2, 32;
	mov.b32 	%r25, 11;
	mov.b32 	%r26, 10;
	mov.b32 	%r27, 9;
	mov.b32 	%r28, 8;
	st.local.v4.u32 	[%rd2+32], {%r28, %r27, %r26, %r25};
	mov.b32 	%r29, 15;
	mov.b32 	%r30, 14;
	mov.b32 	%r31, 13;
	mov.b32 	%r32, 12;
	st.local.v4.u32 	[%rd2+48], {%r32, %r31, %r30, %r29};
	setp.eq.s32 	%p1, %r16, 0;
	@%p1 bra 	$L__BB2_13;
	and.b32  	%r1, %r16, 15;
	setp.lt.u32 	%p2, %r16, 16;
	mov.b32 	%r65, 0;
	@%p2 bra 	$L__BB2_4;
	and.b32  	%r65, %r16, -16;
	neg.s32 	%r63, %r65;
	add.s64 	%rd24, %rd1, 32;
$L__BB2_3:
	.pragma "nounroll";
	ld.local.v4.u32 	{%r34, %r35, %r36, %r37}, [%rd25+-32];
	st.global.u32 	[%rd24+-32], %r34;
	st.global.u32 	[%rd24+-28], %r35;
	st.global.u32 	[%rd24+-24], %r36;
	st.global.u32 	[%rd24+-20], %r37;
	ld.local.v4.u32 	{%r38, %r39, %r40, %r41}, [%rd25+-16];
	st.global.u32 	[%rd24+-16], %r38;
	st.global.u32 	[%rd24+-12], %r39;
	st.global.u32 	[%rd24+-8], %r40;
	st.global.u32 	[%rd24+-4], %r41;
	ld.local.v4.u32 	{%r42, %r43, %r44, %r45}, [%rd25];
	st.global.u32 	[%rd24], %r42;
	st.global.u32 	[%rd24+4], %r43;
	st.global.u32 	[%rd24+8], %r44;
	st.global.u32 	[%rd24+12], %r45;
	ld.local.v4.u32 	{%r46, %r47, %r48, %r49}, [%rd25+16];
	st.global.u32 	[%rd24+16], %r46;
	st.global.u32 	[%rd24+20], %r47;
	st.global.u32 	[%rd24+24], %r48;
	st.global.u32 	[%rd24+28], %r49;
	add.s32 	%r63, %r63, 16;
	add.s64 	%rd25, %rd25, 64;
	add.s64 	%rd24, %rd24, 64;
	setp.ne.s32 	%p3, %r63, 0;
	@%p3 bra 	$L__BB2_3;
$L__BB2_4:
	setp.eq.s32 	%p4, %r1, 0;
	@%p4 bra 	$L__BB2_13;
	and.b32  	%r7, %r16, 7;
	setp.lt.u32 	%p5, %r1, 8;
	@%p5 bra 	$L__BB2_7;
	mul.wide.u32 	%rd17, %r65, 4;
	add.s64 	%rd18, %rd2, %rd17;
	ld.local.u32 	%r50, [%rd18];
	add.s64 	%rd19, %rd1, %rd17;
	st.global.u32 	[%rd19], %r50;
	ld.local.u32 	%r51, [%rd18+4];
	st.global.u32 	[%rd19+4], %r51;
	ld.local.u32 	%r52, [%rd18+8];
	st.global.u32 	[%rd19+8], %r52;
	ld.local.u32 	%r53, [%rd18+12];
	st.global.u32 	[%rd19+12], %r53;
	ld.local.u32 	%r54, [%rd18+16];
	st.global.u32 	[%rd19+16], %r54;
	ld.local.u32 	%r55, [%rd18+20];
	st.global.u32 	[%rd19+20], %r55;
	ld.local.u32 	%r56, [%rd18+24];
	st.global.u32 	[%rd19+24], %r56;
	ld.local.u32 	%r57, [%rd18+28];
	st.global.u32 	[%rd19+28], %r57;
	add.s32 	%r65, %r65, 8;
$L__BB2_7:
	setp.eq.s32 	%p6, %r7, 0;
	@%p6 bra 	$L__BB2_13;
	and.b32  	%r10, %r16, 3;
	setp.lt.u32 	%p7, %r7, 4;
	@%p7 bra 	$L__BB2_10;
	mul.wide.u32 	%rd20, %r65, 4;
	add.s64 	%rd21, %rd2, %rd20;
	ld.local.u32 	%r58, [%rd21];
	add.s64 	%rd22, %rd1, %rd20;
	st.global.u32 	[%rd22], %r58;
	ld.local.u32 	%r59, [%rd21+4];
	st.global.u32 	[%rd22+4], %r59;
	ld.local.u32 	%r60, [%rd21+8];
	st.global.u32 	[%rd22+8], %r60;
	ld.local.u32 	%r61, [%rd21+12];
	st.global.u32 	[%rd22+12], %r61;
	add.s32 	%r65, %r65, 4;
$L__BB2_10:
	setp.eq.s32 	%p8, %r10, 0;
	@%p8 bra 	$L__BB2_13;
	mul.wide.u32 	%rd23, %r65, 4;
	add.s64 	%rd27, %rd1, %rd23;
	add.s64 	%rd26, %rd2, %rd23;
	neg.s32 	%r67, %r10;
$L__BB2_12:
	.pragma "nounroll";
	ld.local.u32 	%r62, [%rd26];
	st.global.u32 	[%rd27], %r62;
	add.s64 	%rd27, %rd27, 4;
	add.s64 	%rd26, %rd26, 4;
	add.s32 	%r67, %r67, 1;
	setp.ne.s32 	%p9, %r67, 0;
	@%p9 bra 	$L__BB2_12;
$L__BB2_13:
	ret;

}
	// .globl	_Z16test_shared_copyPjS_j
.visible .entry _Z16test_shared_copyPjS_j(
	.param .u64 .ptr .align 1 _Z16test_shared_copyPjS_j_param_0,
	.param .u64 .ptr .align 1 _Z16test_shared_copyPjS_j_param_1,
	.param .u32 _Z16test_shared_copyPjS_j_param_2
)
{
	.reg .pred 	%p<18>;
	.reg .b32 	%r<115>;
	.reg .b64 	%rd<28>;
	// demoted variable
	.shared .align 4 .b8 _ZZ16test_shared_copyPjS_jE15shared_int_data[64];
	ld.param.u64 	%rd12, [_Z16test_shared_copyPjS_j_param_0];
	ld.param.u64 	%rd13, [_Z16test_shared_copyPjS_j_param_1];
	ld.param.u32 	%r34, [_Z16test_shared_copyPjS_j_param_2];
	cvta.to.global.u64 	%rd1, %rd12;
	cvta.to.global.u64 	%rd2, %rd13;
	setp.eq.s32 	%p1, %r34, 0;
	@%p1 bra 	$L__BB3_24;
	and.b32  	%r1, %r34, 15;
	setp.lt.u32 	%p2, %r34, 16;
	mov.b32 	%r103, 0;
	@%p2 bra 	$L__BB3_4;
	and.b32  	%r103, %r34, -16;
	neg.s32 	%r109, %r103;
	mov.u32 	%r37, _ZZ16test_shared_copyPjS_jE15shared_int_data;
	add.s32 	%r108, %r37, 32;
	add.s64 	%rd26, %rd1, 32;
$L__BB3_3:
	.pragma "nounroll";
	ld.global.u32 	%r38, [%rd26+-32];
	st.shared.u32 	[%r108+-32], %r38;
	ld.global.u32 	%r39, [%rd26+-28];
	st.shared.u32 	[%r108+-28], %r39;
	ld.global.u32 	%r40, [%rd26+-24];
	st.shared.u32 	[%r108+-24], %r40;
	ld.global.u32 	%r41, [%rd26+-20];
	st.shared.u32 	[%r108+-20], %r41;
	ld.global.u32 	%r42, [%rd26+-16];
	st.shared.u32 	[%r108+-16], %r42;
	ld.global.u32 	%r43, [%rd26+-12];
	st.shared.u32 	[%r108+-12], %r43;
	ld.global.u32 	%r44, [%rd26+-8];
	st.shared.u32 	[%r108+-8], %r44;
	ld.global.u32 	%r45, [%rd26+-4];
	st.shared.u32 	[%r108+-4], %r45;
	ld.global.u32 	%r46, [%rd26];
	st.shared.u32 	[%r108], %r46;
	ld.global.u32 	%r47, [%rd26+4];
	st.shared.u32 	[%r108+4], %r47;
	ld.global.u32 	%r48, [%rd26+8];
	st.shared.u32 	[%r108+8], %r48;
	ld.global.u32 	%r49, [%rd26+12];
	st.shared.u32 	[%r108+12], %r49;
	ld.global.u32 	%r50, [%rd26+16];
	st.shared.u32 	[%r108+16], %r50;
	ld.global.u32 	%r51, [%rd26+20];
	st.shared.u32 	[%r108+20], %r51;
	ld.global.u32 	%r52, [%rd26+24];
	st.shared.u32 	[%r108+24], %r52;
	ld.global.u32 	%r53, [%rd26+28];
	st.shared.u32 	[%r108+28], %r53;
	add.s32 	%r109, %r109, 16;
	add.s64 	%rd26, %rd26, 64;
	add.s32 	%r108, %r108, 64;
	setp.eq.s32 	%p3, %r109, 0;
	@%p3 bra 	$L__BB3_4;
	bra.uni 	$L__BB3_3;
$L__BB3_4:
	setp.eq.s32 	%p4, %r1, 0;
	@%p4 bra 	$L__BB3_13;
	and.b32  	%r5, %r34, 7;
	setp.lt.u32 	%p5, %r1, 8;
	@%p5 bra 	$L__BB3_7;
	mul.wide.u32 	%rd14, %r103, 4;
	add.s64 	%rd15, %rd1, %rd14;
	ld.global.u32 	%r54, [%rd15];
	shl.b32 	%r55, %r103, 2;
	mov.u32 	%r56, _ZZ16test_shared_copyPjS_jE15shared_int_data;
	add.s32 	%r57, %r56, %r55;
	st.shared.u32 	[%r57], %r54;
	ld.global.u32 	%r58, [%rd15+4];
	st.shared.u32 	[%r57+4], %r58;
	ld.global.u32 	%r59, [%rd15+8];
	st.shared.u32 	[%r57+8], %r59;
	ld.global.u32 	%r60, [%rd15+12];
	st.shared.u32 	[%r57+12], %r60;
	ld.global.u32 	%r61, [%rd15+16];
	st.shared.u32 	[%r57+16], %r61;
	ld.global.u32 	%r62, [%rd15+20];
	st.shared.u32 	[%r57+20], %r62;
	ld.global.u32 	%r63, [%rd15+24];
	st.shared.u32 	[%r57+24], %r63;
	ld.global.u32 	%r64, [%rd15+28];
	st.shared.u32 	[%r57+28], %r64;
	add.s32 	%r103, %r103, 8;
$L__BB3_7:
	setp.eq.s32 	%p6, %r5, 0;
	@%p6 bra 	$L__BB3_13;
	and.b32  	%r8, %r34, 3;
	setp.lt.u32 	%p7, %r5, 4;
	@%p7 bra 	$L__BB3_10;
	mul.wide.u32 	%rd16, %r103, 4;
	add.s64 	%rd17, %rd1, %rd16;
	ld.global.u32 	%r65, [%rd17];
	shl.b32 	%r66, %r103, 2;
	mov.u32 	%r67, _ZZ16test_shared_copyPjS_jE15shared_int_data;
	add.s32 	%r68, %r67, %r66;
	st.shared.u32 	[%r68], %r65;
	ld.global.u32 	%r69, [%rd17+4];
	st.shared.u32 	[%r68+4], %r69;
	ld.global.u32 	%r70, [%rd17+8];
	st.shared.u32 	[%r68+8], %r70;
	ld.global.u32 	%r71, [%rd17+12];
	st.shared.u32 	[%r68+12], %r71;
	add.s32 	%r103, %r103, 4;
$L__BB3_10:
	setp.eq.s32 	%p8, %r8, 0;
	@%p8 bra 	$L__BB3_13;
	shl.b32 	%r72, %r103, 2;
	mov.u32 	%r73, _ZZ16test_shared_copyPjS_jE15shared_int_data;
	add.s32 	%r107, %r73, %r72;
	mul.wide.u32 	%rd18, %r103, 4;
	add.s64 	%rd25, %rd1, %rd18;
	neg.s32 	%r106, %r8;
$L__BB3_12:
	.pragma "nounroll";
	ld.global.u32 	%r74, [%rd25];
	st.shared.u32 	[%r107], %r74;
	add.s32 	%r107, %r107, 4;
	add.s64 	%rd25, %rd25, 4;
	add.s32 	%r106, %r106, 1;
	setp.ne.s32 	%p9, %r106, 0;
	@%p9 bra 	$L__BB3_12;
$L__BB3_13:
	and.b32  	%r17, %r34, 7;
	setp.lt.u32 	%p10, %r34, 8;
	mov.b32 	%r112, 0;
	@%p10 bra 	$L__BB3_16;
	and.b32  	%r112, %r34, -8;
	neg.s32 	%r111, %r112;
	mov.u32 	%r77, _ZZ16test_shared_copyPjS_jE15shared_int_data;
	add.s32 	%r110, %r77, 16;
	add.s64 	%rd27, %rd2, 16;
$L__BB3_15:
	.pragma "nounroll";
	ld.shared.u32 	%r78, [%r110+-16];
	st.global.u32 	[%rd27+-16], %r78;
	ld.shared.u32 	%r79, [%r110+-12];
	st.global.u32 	[%rd27+-12], %r79;
	ld.shared.u32 	%r80, [%r110+-8];
	st.global.u32 	[%rd27+-8], %r80;
	ld.shared.u32 	%r81, [%r110+-4];
	st.global.u32 	[%rd27+-4], %r81;
	ld.shared.u32 	%r82, [%r110];
	st.global.u32 	[%rd27], %r82;
	ld.shared.u32 	%r83, [%r110+4];
	st.global.u32 	[%rd27+4], %r83;
	ld.shared.u32 	%r84, [%r110+8];
	st.global.u32 	[%rd27+8], %r84;
	ld.shared.u32 	%r85, [%r110+12];
	st.global.u32 	[%rd27+12], %r85;
	add.s32 	%r111, %r111, 8;
	add.s32 	%r110, %r110, 32;
	add.s64 	%rd27, %rd27, 32;
	setp.ne.s32 	%p11, %r111, 0;
	@%p11 bra 	$L__BB3_15;
$L__BB3_16:
	setp.eq.s32 	%p12, %r17, 0;
	@%p12 bra 	$L__BB3_24;
	and.b32  	%r29, %r34, 3;
	setp.lt.u32 	%p13, %r17, 4;
	@%p13 bra 	$L__BB3_19;
	shl.b32 	%r86, %r112, 2;
	mov.u32 	%r87, _ZZ16test_shared_copyPjS_jE15shared_int_data;
	add.s32 	%r88, %r87, %r86;
	ld.shared.u32 	%r89, [%r88];
	mul.wide.u32 	%rd19, %r112, 4;
	add.s64 	%rd20, %rd2, %rd19;
	st.global.u32 	[%rd20], %r89;
	ld.shared.u32 	%r90, [%r88+4];
	st.global.u32 	[%rd20+4], %r90;
	ld.shared.u32 	%r91, [%r88+8];
	st.global.u32 	[%rd20+8], %r91;
	ld.shared.u32 	%r92, [%r88+12];
	st.global.u32 	[%rd20+12], %r92;
	add.s32 	%r112, %r112, 4;
$L__BB3_19:
	setp.eq.s32 	%p14, %r29, 0;
	@%p14 bra 	$L__BB3_24;
	setp.eq.s32 	%p15, %r29, 1;
	@%p15 bra 	$L__BB3_22;
	shl.b32 	%r93, %r112, 2;
	mov.u32 	%r94, _ZZ16test_shared_copyPjS_jE15shared_int_data;
	add.s32 	%r95, %r94, %r93;
	ld.shared.u32 	%r96, [%r95];
	mul.wide.u32 	%rd21, %r112, 4;
	add.s64 	%rd22, %rd2, %rd21;
	st.global.u32 	[%rd22], %r96;
	ld.shared.u32 	%r97, [%r95+4];
	st.global.u32 	[%rd22+4], %r97;
	add.s32 	%r112, %r112, 2;
$L__BB3_22:
	and.b32  	%r98, %r34, 1;
	setp.eq.b32 	%p16, %r98, 1;
	not.pred 	%p17, %p16;
	@%p17 bra 	$L__BB3_24;
	shl.b32 	%r99, %r112, 2;
	mov.u32 	%r100, _ZZ16test_shared_copyPjS_jE15shared_int_data;
	add.s32 	%r101, %r100, %r99;
	ld.shared.u32 	%r102, [%r101];
	mul.wide.u32 	%rd23, %r112, 4;
	add.s64 	%rd24, %rd2, %rd23;
	st.global.u32 	[%rd24], %r102;
$L__BB3_24:
	ret;

}


// ===== COMPILED SASS (sm_100) =====

	.target	sm_100

	.elftype	@"ET_EXEC"


//--------------------- .note.nv.tkinfo           --------------------------
	.section	.note.nv.tkinfo,"",@"SHT_NOTE"
	.sectionflags	@"SHF_NOTE_NV_TKINFO"
	.tkinfo
        /*0018*/ 	.word	0x00000002
        /*0030*/ 	.string	""
        /*0030*/ 	.string	"ptxas"
        /*0030*/ 	.string	"Cuda compilation tools, release 13.0, V13.0.88"
        /*0030*/ 	.string	"Build cuda_13.0.r13.0/compiler.36424714_0"
        /*0030*/ 	.string	"-arch sm_100 -m 64 "



//--------------------- .note.nv.cuinfo           --------------------------
	.section	.note.nv.cuinfo,"",@"SHT_NOTE"
	.sectionflags	@"SHF_NOTE_NV_CUINFO"
        /*0018*/ 	.short	0x0002
        /*001a*/ 	.short	0x0064
        /*001c*/ 	.short	0x0082
	.zero		2


//--------------------- .nv.info                  --------------------------
	.section	.nv.info,"",@"SHT_CUDA_INFO"
	.align	4


	//----- nvinfo : EIATTR_REGCOUNT
	.align		4
        /*0000*/ 	.byte	0x04, 0x2f
        /*0002*/ 	.short	(.L_1 - .L_0)
	.align		4
.L_0:
        /*0004*/ 	.word	index@(_Z33linear_multiply_shared_mem_devicePjS_S_)
        /*0008*/ 	.word	0x0000001a


	//----- nvinfo : EIATTR_FRAME_SIZE
	.align		4
.L_1:
        /*000c*/ 	.byte	0x04, 0x11
        /*000e*/ 	.short	(.L_3 - .L_2)
	.align		4
.L_2:
        /*0010*/ 	.word	index@(_Z33linear_multiply_shared_mem_devicePjS_S_)
        /*0014*/ 	.word	0x00000000


	//----- nvinfo : EIATTR_REGCOUNT
	.align		4
.L_3:
        /*0018*/ 	.byte	0x04, 0x2f
        /*001a*/ 	.short	(.L_5 - .L_4)
	.align		4
.L_4:
        /*001c*/ 	.word	index@(_Z35linear_multiply_register_mem_devicePjS_)
        /*0020*/ 	.word	0x0000000a


	//----- nvinfo : EIATTR_FRAME_SIZE
	.align		4
.L_5:
        /*0024*/ 	.byte	0x04, 0x11
        /*0026*/ 	.short	(.L_7 - .L_6)
	.align		4
.L_6:
        /*0028*/ 	.word	index@(_Z35linear_multiply_register_mem_devicePjS_)
        /*002c*/ 	.word	0x00000000


	//----- nvinfo : EIATTR_REGCOUNT
	.align		4
.L_7:
        /*0030*/ 	.byte	0x04, 0x2f
        /*0032*/ 	.short	(.L_9 - .L_8)
	.align		4
.L_8:
        /*0034*/ 	.word	index@(_Z18test_register_copyPjj)
        /*0038*/ 	.word	0x0000001a


	//----- nvinfo : EIATTR_FRAME_SIZE
	.align		4
.L_9:
        /*003c*/ 	.byte	0x04, 0x11
        /*003e*/ 	.short	(.L_11 - .L_10)
	.align		4
.L_10:
        /*0040*/ 	.word	index@(_Z18test_register_copyPjj)
        /*0044*/ 	.word	0x00000000


	//----- nvinfo : EIATTR_REGCOUNT
	.align		4
.L_11:
        /*0048*/ 	.byte	0x04, 0x2f
        /*004a*/ 	.short	(.L_13 - .L_12)
	.align		4
.L_12:
        /*004c*/ 	.word	index@(_Z16test_shared_copyPjS_j)
        /*0050*/ 	.word	0x00000018


	//----- nvinfo : EIATTR_FRAME_SIZE
	.align		4
.L_13:
        /*0054*/ 	.byte	0x04, 0x11
        /*0056*/ 	.short	(.L_15 - .L_14)
	.align		4
.L_14:
        /*0058*/ 	.word	index@(_Z16test_shared_copyPjS_j)
        /*005c*/ 	.word	0x00000000


	//----- nvinfo : EIATTR_MIN_STACK_SIZE
	.align		4
.L_15:
        /*0060*/ 	.byte	0x04, 0x12
        /*0062*/ 	.short	(.L_17 - .L_16)
	.align		4
.L_16:
        /*0064*/ 	.word	index@(_Z16test_shared_copyPjS_j)
        /*0068*/ 	.word	0x00000000


	//----- nvinfo : EIATTR_MIN_STACK_SIZE
	.align		4
.L_17:
        /*006c*/ 	.byte	0x04, 0x12
        /*006e*/ 	.short	(.L_19 - .L_18)
	.align		4
.L_18:
        /*0070*/ 	.word	index@(_Z18test_register_copyPjj)
        /*0074*/ 	.word	0x00000000


	//----- nvinfo : EIATTR_MIN_STACK_SIZE
	.align		4
.L_19:
        /*0078*/ 	.byte	0x04, 0x12
        /*007a*/ 	.short	(.L_21 - .L_20)
	.align		4
.L_20:
        /*007c*/ 	.word	index@(_Z35linear_multiply_register_mem_devicePjS_)
        /*0080*/ 	.word	0x00000000


	//----- nvinfo : EIATTR_MIN_STACK_SIZE
	.align		4
.L_21:
        /*0084*/ 	.byte	0x04, 0x12
        /*0086*/ 	.short	(.L_23 - .L_22)
	.align		4
.L_22:
        /*0088*/ 	.word	index@(_Z33linear_multiply_shared_mem_devicePjS_S_)
        /*008c*/ 	.word	0x00000000
.L_23:


//--------------------- .nv.compat                --------------------------
	.section	.nv.compat,"",@"SHT_CUDA_COMPAT_INFO"
	.align	4
        /*0000*/ 	.byte	0x02, 0x09, 0x00, 0x00, 0x02, 0x02, 0x01, 0x00, 0x02, 0x05, 0x05, 0x00, 0x03, 0x07, 0x01, 0x01
        /*0010*/ 	.byte	0x02, 0x03, 0x00, 0x00, 0x02, 0x06, 0x01, 0x00, 0x04, 0x0b, 0x08, 0x00, 0x09, 0x00, 0x00, 0x00
        /*0020*/ 	.byte	0x00, 0x00, 0x00, 0x00


//--------------------- .nv.info._Z16test_shared_copyPjS_j --------------------------
	.section	.nv.info._Z16test_shared_copyPjS_j,"",@"SHT_CUDA_INFO"
	.sectionflags	@""
	.align	4


	//----- nvinfo : EIATTR_CUDA_API_VERSION
	.align		4
        /*0000*/ 	.byte	0x04, 0x37
        /*0002*/ 	.short	(.L_25 - .L_24)
.L_24:
        /*0004*/ 	.word	0x00000082


	//----- nvinfo : EIATTR_KPARAM_INFO
	.align		4
.L_25:
        /*0008*/ 	.byte	0x04, 0x17
        /*000a*/ 	.short	(.L_27 - .L_26)
.L_26:
        /*000c*/ 	.word	0x00000000
        /*0010*/ 	.short	0x0002
        /*0012*/ 	.short	0x0010
        /*0014*/ 	.byte	0x00, 0xf0, 0x11, 0x00


	//----- nvinfo : EIATTR_KPARAM_INFO
	.align		4
.L_27:
        /*0018*/ 	.byte	0x04, 0x17
        /*001a*/ 	.short	(.L_29 - .L_28)
.L_28:
        /*001c*/ 	.word	0x00000000
        /*0020*/ 	.short	0x0001
        /*0022*/ 	.short	0x0008
        /*0024*/ 	.byte	0x00, 0xf5, 0x21, 0x00


	//----- nvinfo : EIATTR_KPARAM_INFO
	.align		4
.L_29:
        /*0028*/ 	.byte	0x04, 0x17
        /*002a*/ 	.short	(.L_31 - .L_30)
.L_30:
        /*002c*/ 	.word	0x00000000
        /*0030*/ 	.short	0x0000
        /*0032*/ 	.short	0x0000
        /*0034*/ 	.byte	0x00, 0xf5, 0x21, 0x00


	//----- nvinfo : EIATTR_SPARSE_MMA_MASK
	.align		4
.L_31:
        /*0038*/ 	.byte	0x03, 0x50
        /*003a*/ 	.short	0x0000


	//----- nvinfo : EIATTR_MAXREG_COUNT
	.align		4
        /*003c*/ 	.byte	0x03, 0x1b
        /*003e*/ 	.short	0x00ff


	//----- nvinfo : EIATTR_MERCURY_ISA_VERSION
	.align		4
        /*0040*/ 	.byte	0x03, 0x5f
        /*0042*/ 	.short	0x0101


	//----- nvinfo : EIATTR_VRC_CTA_INIT_COUNT
	.align		4
        /*0044*/ 	.byte	0x02, 0x4a
	.zero		1
	.zero		1


	//----- nvinfo : EIATTR_EXIT_INSTR_OFFSETS
	.align		4
        /*0048*/ 	.byte	0x04, 0x1c
        /*004a*/ 	.short	(.L_33 - .L_32)


	//   ....[0]....
.L_32:
        /*004c*/ 	.word	0x00000030


	//   ....[1]....
        /*0050*/ 	.word	0x000008f0


	//   ....[2]....
        /*0054*/ 	.word	0x00000a10


	//   ....[3]....
        /*0058*/ 	.word	0x00000b00


	//   ....[4]....
        /*005c*/ 	.word	0x00000b90


	//----- nvinfo : EIATTR_CBANK_PARAM_SIZE
	.align		4
.L_33:
        /*0060*/ 	.byte	0x03, 0x19
        /*0062*/ 	.short	0x0014


	//----- nvinfo : EIATTR_PARAM_CBANK
	.align		4
        /*0064*/ 	.byte	0x04, 0x0a
        /*0066*/ 	.short	(.L_35 - .L_34)
	.align		4
.L_34:
        /*0068*/ 	.word	index@(.nv.constant0._Z16test_shared_copyPjS_j)
        /*006c*/ 	.short	0x0380
        /*006e*/ 	.short	0x0014


	//----- nvinfo : EIATTR_SW_WAR
	.align		4
.L_35:
        /*0070*/ 	.byte	0x04, 0x36
        /*0072*/ 	.short	(.L_37 - .L_36)
.L_36:
        /*0074*/ 	.word	0x00000008
.L_37:


//--------------------- .nv.info._Z18test_register_copyPjj --------------------------
	.section	.nv.info._Z18test_register_copyPjj,"",@"SHT_CUDA_INFO"
	.sectionflags	@""
	.align	4


	//----- nvinfo : EIATTR_CUDA_API_VERSION
	.align		4
        /*0000*/ 	.byte	0x04, 0x37
        /*0002*/ 	.short	(.L_39 - .L_38)
.L_38:
        /*0004*/ 	.word	0x00000082


	//----- nvinfo : EIATTR_KPARAM_INFO
	.align		4
.L_39:
        /*0008*/ 	.byte	0x04, 0x17
        /*000a*/ 	.short	(.L_41 - .L_40)
.L_40:
        /*000c*/ 	.word	0x00000000
        /*0010*/ 	.short	0x0001
        /*0012*/ 	.short	0x0008
        /*0014*/ 	.byte	0x00, 0xf0, 0x11, 0x00


	//----- nvinfo : EIATTR_KPARAM_INFO
	.align		4
.L_41:
        /*0018*/ 	.byte	0x04, 0x17
        /*001a*/ 	.short	(.L_43 - .L_42)
.L_42:
        /*001c*/ 	.word	0x00000000
        /*0020*/ 	.short	0x0000
        /*0022*/ 	.short	0x0000
        /*0024*/ 	.byte	0x00, 0xf5, 0x21, 0x00


	//----- nvinfo : EIATTR_SPARSE_MMA_MASK
	.align		4
.L_43:
        /*0028*/ 	.byte	0x03, 0x50
        /*002a*/ 	.short	0x0000


	//----- nvinfo : EIATTR_MAXREG_COUNT
	.align		4
        /*002c*/ 	.byte	0x03, 0x1b
        /*002e*/ 	.short	0x00ff


	//----- nvinfo : EIATTR_MERCURY_ISA_VERSION
	.align		4
        /*0030*/ 	.byte	0x03, 0x5f
        /*0032*/ 	.short	0x0101


	//----- nvinfo : EIATTR_VRC_CTA_INIT_COUNT
	.align		4
        /*0034*/ 	.byte	0x02, 0x4a
	.zero		1
	.zero		1


	//----- nvinfo : EIATTR_EXIT_INSTR_OFFSETS
	.align		4
        /*0038*/ 	.byte	0x04, 0x1c
        /*003a*/ 	.short	(.L_45 - .L_44)


	//   ....[0]....
.L_44:
        /*003c*/ 	.word	0x00000030


	//   ....[1]....
        /*0040*/ 	.word	0x00000720


	//   ....[2]....
        /*0044*/ 	.word	0x00000a80


	//   ....[3]....
        /*0048*/ 	.word	0x00000c90


	//   ....[4]....
        /*004c*/ 	.word	0x00000f50


	//----- nvinfo : EIATTR_CBANK_PARAM_SIZE
	.align		4
.L_45:
        /*0050*/ 	.byte	0x03, 0x19
        /*0052*/ 	.short	0x000c


	//----- nvinfo : EIATTR_PARAM_CBANK
	.align		4
        /*0054*/ 	.byte	0x04, 0x0a
        /*0056*/ 	.short	(.L_47 - .L_46)
	.align		4
.L_46:
        /*0058*/ 	.word	index@(.nv.constant0._Z18test_register_copyPjj)
        /*005c*/ 	.short	0x0380
        /*005e*/ 	.short	0x000c


	//----- nvinfo : EIATTR_SW_WAR
	.align		4
.L_47:
        /*0060*/ 	.byte	0x04, 0x36
        /*0062*/ 	.short	(.L_49 - .L_48)
.L_48:
        /*0064*/ 	.word	0x00000008
.L_49:


//--------------------- .nv.info._Z35linear_multiply_register_mem_devicePjS_ --------------------------
	.section	.nv.info._Z35linear_multiply_register_mem_devicePjS_,"",@"SHT_CUDA_INFO"
	.sectionflags	@""
	.align	4


	//----- nvinfo : EIATTR_CUDA_API_VERSION
	.align		4
        /*0000*/ 	.byte	0x04, 0x37
        /*0002*/ 	.short	(.L_51 - .L_50)
.L_50:
        /*0004*/ 	.word	0x00000082


	//----- nvinfo : EIATTR_KPARAM_INFO
	.align		4
.L_51:
        /*0008*/ 	.byte	0x04, 0x17
        /*000a*/ 	.short	(.L_53 - .L_52)
.L_52:
        /*000c*/ 	.word	0x00000000
        /*0010*/ 	.short	0x0001
        /*0012*/ 	.short	0x0008
        /*0014*/ 	.byte	0x00, 0xf5, 0x21, 0x00


	//----- nvinfo : EIATTR_KPARAM_INFO
	.align		4
.L_53:
        /*0018*/ 	.byte	0x04, 0x17
        /*001a*/ 	.short	(.L_55 - .L_54)
.L_54:
        /*001c*/ 	.word	0x00000000
        /*0020*/ 	.short	0x0000
        /*0022*/ 	.short	0x0000
        /*0024*/ 	.byte	0x00, 0xf5, 0x21, 0x00


	//----- nvinfo : EIATTR_SPARSE_MMA_MASK
	.align		4
.L_55:
        /*0028*/ 	.byte	0x03, 0x50
        /*002a*/ 	.short	0x0000


	//----- nvinfo : EIATTR_MAXREG_COUNT
	.align		4
        /*002c*/ 	.byte	0x03, 0x1b
        /*002e*/ 	.short	0x00ff


	//----- nvinfo : EIATTR_MERCURY_ISA_VERSION
	.align		4
        /*0030*/ 	.byte	0x03, 0x5f
        /*0032*/ 	.short	0x0101


	//----- nvinfo : EIATTR_VRC_CTA_INIT_COUNT
	.align		4
        /*0034*/ 	.byte	0x02, 0x4a
	.zero		1
	.zero		1


	//----- nvinfo : EIATTR_EXIT_INSTR_OFFSETS
	.align		4
        /*0038*/ 	.byte	0x04, 0x1c
        /*003a*/ 	.short	(.L_57 - .L_56)


	//   ....[0]....
.L_56:
        /*003c*/ 	.word	0x00000310


	//----- nvinfo : EIATTR_CBANK_PARAM_SIZE
	.align		4
.L_57:
        /*0040*/ 	.byte	0x03, 0x19
        /*0042*/ 	.short	0x0010


	//----- nvinfo : EIATTR_PARAM_CBANK
	.align		4
        /*0044*/ 	.byte	0x04, 0x0a
        /*0046*/ 	.short	(.L_59 - .L_58)
	.align		4
.L_58:
        /*0048*/ 	.word	index@(.nv.constant0._Z35linear_multiply_register_mem_devicePjS_)
        /*004c*/ 	.short	0x0380
        /*004e*/ 	.short	0x0010


	//----- nvinfo : EIATTR_SW_WAR
	.align		4
.L_59:
        /*0050*/ 	.byte	0x04, 0x36
        /*0052*/ 	.short	(.L_61 - .L_60)
.L_60:
        /*0054*/ 	.word	0x00000008
.L_61:


//--------------------- .nv.info._Z33linear_multiply_shared_mem_devicePjS_S_ --------------------------
	.section	.nv.info._Z33linear_multiply_shared_mem_devicePjS_S_,"",@"SHT_CUDA_INFO"
	.sectionflags	@""
	.align	4


	//----- nvinfo : EIATTR_CUDA_API_VERSION
	.align		4
        /*0000*/ 	.byte	0x04, 0x37
        /*0002*/ 	.short	(.L_63 - .L_62)
.L_62:
        /*0004*/ 	.word	0x00000082


	//----- nvinfo : EIATTR_KPARAM_INFO
	.align		4
.L_63:
        /*0008*/ 	.byte	0x04, 0x17
        /*000a*/ 	.short	(.L_65 - .L_64)
.L_64:
        /*000c*/ 	.word	0x00000000
        /*0010*/ 	.short	0x0002
        /*0012*/ 	.short	0x0010
        /*0014*/ 	.byte	0x00, 0xf5, 0x21, 0x00


	//----- nvinfo : EIATTR_KPARAM_INFO
	.align		4
.L_65:
        /*0018*/ 	.byte	0x04, 0x17
        /*001a*/ 	.short	(.L_67 - .L_66)
.L_66:
        /*001c*/ 	.word	0x00000000
        /*0020*/ 	.short	0x0001
        /*0022*/ 	.short	0x0008
        /*0024*/ 	.byte	0x00, 0xf5, 0x21, 0x00


	//----- nvinfo : EIATTR_KPARAM_INFO
	.align		4
.L_67:
        /*0028*/ 	.byte	0x04, 0x17
        /*002a*/ 	.short	(.L_69 - .L_68)
.L_68:
        /*002c*/ 	.word	0x00000000
        /*0030*/ 	.short	0x0000
        /*0032*/ 	.short	0x0000
        /*0034*/ 	.byte	0x00, 0xf5, 0x21, 0x00


	//----- nvinfo : EIATTR_SPARSE_MMA_MASK
	.align		4
.L_69:
        /*0038*/ 	.byte	0x03, 0x50
        /*003a*/ 	.short	0x0000


	//----- nvinfo : EIATTR_MAXREG_COUNT
	.align		4
        /*003c*/ 	.byte	0x03, 0x1b
        /*003e*/ 	.short	0x00ff


	//----- nvinfo : EIATTR_MERCURY_ISA_VERSION
	.align		4
        /*0040*/ 	.byte	0x03, 0x5f
        /*0042*/ 	.short	0x0101


	//----- nvinfo : EIATTR_VRC_CTA_INIT_COUNT
	.align		4
        /*0044*/ 	.byte	0x02, 0x4a
	.zero		1
	.zero		1


	//----- nvinfo : EIATTR_EXIT_INSTR_OFFSETS
	.align		4
        /*0048*/ 	.byte	0x04, 0x1c
        /*004a*/ 	.short	(.L_71 - .L_70)


	//   ....[0]....
.L_70:
        /*004c*/ 	.word	0x000002d0


	//----- nvinfo : EIATTR_CBANK_PARAM_SIZE
	.align		4
.L_71:
        /*0050*/ 	.byte	0x03, 0x19
        /*0052*/ 	.short	0x0018


	//----- nvinfo : EIATTR_PARAM_CBANK
	.align		4
        /*0054*/ 	.byte	0x04, 0x0a
        /*0056*/ 	.short	(.L_73 - .L_72)
	.align		4
.L_72:
        /*0058*/ 	.word	index@(.nv.constant0._Z33linear_multiply_shared_mem_devicePjS_S_)
        /*005c*/ 	.short	0x0380
        /*005e*/ 	.short	0x0018


	//----- nvinfo : EIATTR_SW_WAR
	.align		4
.L_73:
        /*0060*/ 	.byte	0x04, 0x36
        /*0062*/ 	.short	(.L_75 - .L_74)
.L_74:
        /*0064*/ 	.word	0x00000008
.L_75:


//--------------------- .nv.callgraph             --------------------------
	.section	.nv.callgraph,"",@"SHT_CUDA_CALLGRAPH"
	.align	4
	.sectionentsize	8
	.align		4
        /*0000*/ 	.word	0x00000000
	.align		4
        /*0004*/ 	.word	0xffffffff
	.align		4
        /*0008*/ 	.word	0x00000000
	.align		4
        /*000c*/ 	.word	0xfffffffe
	.align		4
        /*0010*/ 	.word	0x00000000
	.align		4
        /*0014*/ 	.word	0xfffffffd
	.align		4
        /*0018*/ 	.word	0x00000000
	.align		4
        /*001c*/ 	.word	0xfffffffc


//--------------------- .text._Z16test_shared_copyPjS_j --------------------------
	.section	.text._Z16test_shared_copyPjS_j,"ax",@progbits
	.align	128
        .global         _Z16test_shared_copyPjS_j
        .type           _Z16test_shared_copyPjS_j,@function
        .size           _Z16test_shared_copyPjS_j,(.L_x_19 - _Z16test_shared_copyPjS_j)
        .other          _Z16test_shared_copyPjS_j,@"STO_CUDA_ENTRY STV_DEFAULT"
_Z16test_shared_copyPjS_j:
.text._Z16test_shared_copyPjS_j:
[----:B------:R-:W-:Y:S01]  /*0000*/  LDC R1, c[0x0][0x37c] ;  /* 0x0000df00ff017b82 */ /* 0x000fe20000000800 */
[----:B------:R-:W0:Y:S02]  /*0010*/  LDCU UR4, c[0x0][0x390] ;  /* 0x00007200ff0477ac */ /* 0x000e240008000800 */
[----:B0-----:R-:W-:-:S13]  /*0020*/  ISETP.NE.AND P0, PT, RZ, UR4, PT ;  /* 0x00000004ff007c0c */ /* 0x001fda000bf05270 */
[----:B------:R-:W-:Y:S05]  /*0030*/  @!P0 EXIT ;  /* 0x000000000000894d */ /* 0x000fea0003800000 */
[----:B------:R-:W-:Y:S01]  /*0040*/  UISETP.GE.U32.AND UP1, UPT, UR4, 0x10, UPT ;  /* 0x000000100400788c */ /* 0x000fe2000bf26070 */
[----:B------:R-:W-:Y:S01]  /*0050*/  IMAD.MOV.U32 R0, RZ, RZ, RZ ;  /* 0x000000ffff007224 */ /* 0x000fe200078e00ff */
[----:B------:R-:W-:Y:S01]  /*0060*/  ULOP3.LUT UR10, UR4, 0xf, URZ, 0xc0, !UPT ;  /* 0x0000000f040a7892 */ /* 0x000fe2000f8ec0ff */
[----:B------:R-:W0:Y:S03]  /*0070*/  LDCU.64 UR12, c[0x0][0x358] ;  /* 0x00006b00ff0c77ac */ /* 0x000e260008000a00 */
[----:B------:R-:W-:-:S03]  /*0080*/  UISETP.NE.AND UP0, UPT, UR10, URZ, UPT ;  /* 0x000000ff0a00728c */ /* 0x000fc6000bf05270 */
[----:B------:R-:W-:Y:S08]  /*0090*/  BRA.U !UP1, `(.L_x_0) ;  /* 0x0000000109a07547 */ /* 0x000ff0000b800000 */
[----:B------:R-:W1:Y:S01]  /*00a0*/  S2UR UR6, SR_CgaCtaId ;  /* 0x00000000000679c3 */ /* 0x000e620000008800 */
[----:B------:R-:W2:Y:S01]  /*00b0*/  LDCU.64 UR8, c[0x0][0x380] ;  /* 0x00007000ff0877ac */ /* 0x000ea20008000a00 */
[----:B------:R-:W-:Y:S01]  /*00c0*/  UMOV UR5, 0x400 ;  /* 0x0000040000057882 */ /* 0x000fe20000000000 */
[----:B------:R-:W-:-:S06]  /*00d0*/  ULOP3.LUT UR4, UR4, 0xfffffff0, URZ, 0xc0, !UPT ;  /* 0xfffffff004047892 */ /* 0x000fcc000f8ec0ff */
[----:B------:R-:W-:Y:S01]  /*00e0*/  IMAD.U32 R0, RZ, RZ, UR4 ;  /* 0x00000004ff007e24 */ /* 0x000fe2000f8e00ff */
[----:B--2---:R-:W-:Y:S02]  /*00f0*/  UIADD3 UR7, UP1, UPT, UR8, 0x20, URZ ;  /* 0x0000002008077890 */ /* 0x004fe4000ff3e0ff */
[----:B------:R-:W-:Y:S02]  /*0100*/  UIADD3 UR8, UPT, UPT, -UR4, URZ, URZ ;  /* 0x000000ff04087290 */ /* 0x000fe4000fffe1ff */
[----:B-1----:R-:W-:Y:S02]  /*0110*/  ULEA UR5, UR6, UR5, 0x18 ;  /* 0x0000000506057291 */ /* 0x002fe4000f8ec0ff */
[----:B------:R-:W-:Y:S01]  /*0120*/  IMAD.U32 R20, RZ, RZ, UR7 ;  /* 0x00000007ff147e24 */ /* 0x000fe2000f8e00ff */
[----:B------:R-:W-:Y:S02]  /*0130*/  UIADD3.X UR6, UPT, UPT, URZ, UR9, URZ, UP1, !UPT ;  /* 0x00000009ff067290 */ /* 0x000fe40008ffe4ff */
[----:B------:R-:W-:-:S04]  /*0140*/  UIADD3 UR5, UPT, UPT, UR5, 0x20, URZ ;  /* 0x0000002005057890 */ /* 0x000fc8000fffe0ff */
[----:B------:R-:W-:-:S08]  /*0150*/  IMAD.U32 R21, RZ, RZ, UR6 ;  /* 0x00000006ff157e24 */ /* 0x000fd0000f8e00ff */
.L_x_1:
[----:B------:R-:W-:Y:S01]  /*0160*/  IMAD.MOV.U32 R2, RZ, RZ, R20 ;  /* 0x000000ffff027224 */ /* 0x000fe200078e0014 */
[----:B------:R-:W-:-:S05]  /*0170*/  MOV R3, R21 ;  /* 0x0000001500037202 */ /* 0x000fca0000000f00 */
[----:B01----:R-:W2:Y:S04]  /*0180*/  LDG.E R4, desc[UR12][R2.64+-0x20] ;  /* 0xffffe00c02047981 */ /* 0x003ea8000c1e1900 */
[----:B------:R-:W2:Y:S04]  /*0190*/  LDG.E R5, desc[UR12][R2.64+-0x1c] ;  /* 0xffffe40c02057981 */ /* 0x000ea8000c1e1900 */
[----:B------:R-:W2:Y:S04]  /*01a0*/  LDG.E R6, desc[UR12][R2.64+-0x18] ;  /* 0xffffe80c02067981 */ /* 0x000ea8000c1e1900 */
[----:B------:R-:W2:Y:S04]  /*01b0*/  LDG.E R7, desc[UR12][R2.64+-0x14] ;  /* 0xffffec0c02077981 */ /* 0x000ea8000c1e1900 */
[----:B------:R-:W3:Y:S04]  /*01c0*/  LDG.E R8, desc[UR12][R2.64+-0x10] ;  /* 0xfffff00c02087981 */ /* 0x000ee8000c1e1900 */
[----:B------:R-:W3:Y:S04]  /*01d0*/  LDG.E R9, desc[UR12][R2.64+-0xc] ;  /* 0xfffff40c02097981 */ /* 0x000ee8000c1e1900 */
[----:B------:R-:W3:Y:S04]  /*01e0*/  LDG.E R10, desc[UR12][R2.64+-0x8] ;  /* 0xfffff80c020a7981 */ /* 0x000ee8000c1e1900 */
[----:B------:R-:W3:Y:S04]  /*01f0*/  LDG.E R11, desc[UR12][R2.64+-0x4] ;  /* 0xfffffc0c020b7981 */ /* 0x000ee8000c1e1900 */
[----:B------:R-:W4:Y:S04]  /*0200*/  LDG.E R12, desc[UR12][R2.64] ;  /* 0x0000000c020c7981 */ /* 0x000f28000c1e1900 */
[----:B------:R-:W4:Y:S04]  /*0210*/  LDG.E R13, desc[UR12][R2.64+0x4] ;  /* 0x0000040c020d7981 */ /* 0x000f28000c1e1900 */
[----:B------:R-:W4:Y:S04]  /*0220*/  LDG.E R14, desc[UR12][R2.64+0x8] ;  /* 0x0000080c020e7981 */ /* 0x000f28000c1e1900 */
[----:B------:R-:W4:Y:S04]  /*0230*/  LDG.E R15, desc[UR12][R2.64+0xc] ;  /* 0x00000c0c020f7981 */ /* 0x000f28000c1e1900 */
[----:B------:R-:W5:Y:S04]  /*0240*/  LDG.E R16, desc[UR12][R2.64+0x10] ;  /* 0x0000100c02107981 */ /* 0x000f68000c1e1900 */
[----:B------:R-:W5:Y:S04]  /*0250*/  LDG.E R17, desc[UR12][R2.64+0x14] ;  /* 0x0000140c02117981 */ /* 0x000f68000c1e1900 */
[----:B------:R-:W5:Y:S04]  /*0260*/  LDG.E R18, desc[UR12][R2.64+0x18] ;  /* 0x0000180c02127981 */ /* 0x000f68000c1e1900 */
[----:B------:R-:W5:Y:S01]  /*0270*/  LDG.E R19, desc[UR12][R2.64+0x1c] ;  /* 0x00001c0c02137981 */ /* 0x000f62000c1e1900 */
[----:B------:R-:W-:Y:S01]  /*0280*/  UIADD3 UR8, UPT, UPT, UR8, 0x10, URZ ;  /* 0x0000001008087890 */ /* 0x000fe2000fffe0ff */
[----:B------:R-:W-:-:S03]  /*0290*/  IADD3 R20, P0, PT, R2, 0x40, RZ ;  /* 0x0000004002147810 */ /* 0x000fc60007f1e0ff */
[----:B------:R-:W-:Y:S02]  /*02a0*/  UISETP.NE.AND UP1, UPT, UR8, URZ, UPT ;  /* 0x000000ff0800728c */ /* 0x000fe4000bf25270 */
[----:B------:R-:W-:Y:S01]  /*02b0*/  IMAD.X R21, RZ, RZ, R3, P0 ;  /* 0x000000ffff157224 */ /* 0x000fe200000e0603 */
[----:B--2---:R1:W-:Y:S04]  /*02c0*/  STS.128 [UR5+-0x20], R4 ;  /* 0xffffe004ff007988 */ /* 0x0043e80008000c05 */
[----:B---3--:R1:W-:Y:S04]  /*02d0*/  STS.128 [UR5+-0x10], R8 ;  /* 0xfffff008ff007988 */ /* 0x0083e80008000c05 */
[----:B----4-:R1:W-:Y:S04]  /*02e0*/  STS.128 [UR5], R12 ;  /* 0x0000000cff007988 */ /* 0x0103e80008000c05 */
[----:B-----5:R1:W-:Y:S01]  /*02f0*/  STS.128 [UR5+0x10], R16 ;  /* 0x00001010ff007988 */ /* 0x0203e20008000c05 */
[----:B------:R-:W-:Y:S01]  /*0300*/  UIADD3 UR5, UPT, UPT, UR5, 0x40, URZ ;  /* 0x0000004005057890 */ /* 0x000fe2000fffe0ff */
[----:B------:R-:W-:Y:S11]  /*0310*/  BRA.U UP1, `(.L_x_1) ;  /* 0xfffffffd01907547 */ /* 0x000ff6000b83ffff */
.L_x_0:
[----:B------:R-:W-:Y:S05]  /*0320*/  BRA.U !UP0, `(.L_x_2) ;  /* 0x0000000108e47547 */ /* 0x000fea000b800000 */
[----:B------:R-:W2:Y:S01]  /*0330*/  LDCU UR4, c[0x0][0x390] ;  /* 0x00007200ff0477ac */ /* 0x000ea20008000800 */
[----:B------:R-:W-:Y:S02]  /*0340*/  UISETP.GE.U32.AND UP0, UPT, UR10, 0x8, UPT ;  /* 0x000000080a00788c */ /* 0x000fe4000bf06070 */
[----:B--2---:R-:W-:-:S04]  /*0350*/  ULOP3.LUT UR5, UR4, 0x7, URZ, 0xc0, !UPT ;  /* 0x0000000704057892 */ /* 0x004fc8000f8ec0ff */
[----:B------:R-:W-:-:S03]  /*0360*/  UISETP.NE.AND UP1, UPT, UR5, URZ, UPT ;  /* 0x000000ff0500728c */ /* 0x000fc6000bf25270 */
[----:B------:R-:W-:Y:S08]  /*0370*/  BRA.U !UP0, `(.L_x_3) ;  /* 0x0000000108447547 */ /* 0x000ff0000b800000 */
[----:B------:R-:W2:Y:S02]  /*0380*/  LDC.64 R2, c[0x0][0x380] ;  /* 0x0000e000ff027b82 */ /* 0x000ea40000000a00 */
[----:B--2---:R-:W-:-:S05]  /*0390*/  IMAD.WIDE.U32 R2, R0, 0x4, R2 ;  /* 0x0000000400027825 */ /* 0x004fca00078e0002 */
[----:B01----:R-:W2:Y:S04]  /*03a0*/  LDG.E R8, desc[UR12][R2.64] ;  /* 0x0000000c02087981 */ /* 0x003ea8000c1e1900 */
[----:B------:R-:W2:Y:S04]  /*03b0*/  LDG.E R9, desc[UR12][R2.64+0x4] ;  /* 0x0000040c02097981 */ /* 0x000ea8000c1e1900 */
[----:B------:R-:W2:Y:S04]  /*03c0*/  LDG.E R10, desc[UR12][R2.64+0x8] ;  /* 0x0000080c020a7981 */ /* 0x000ea8000c1e1900 */
[----:B------:R-:W2:Y:S04]  /*03d0*/  LDG.E R11, desc[UR12][R2.64+0xc] ;  /* 0x00000c0c020b7981 */ /* 0x000ea8000c1e1900 */
[----:B------:R-:W3:Y:S04]  /*03e0*/  LDG.E R4, desc[UR12][R2.64+0x10] ;  /* 0x0000100c02047981 */ /* 0x000ee8000c1e1900 */
[----:B------:R-:W3:Y:S04]  /*03f0*/  LDG.E R5, desc[UR12][R2.64+0x14] ;  /* 0x0000140c02057981 */ /* 0x000ee8000c1e1900 */
[----:B------:R-:W3:Y:S04]  /*0400*/  LDG.E R6, desc[UR12][R2.64+0x18] ;  /* 0x0000180c02067981 */ /* 0x000ee8000c1e1900 */
[----:B------:R-:W3:Y:S01]  /*0410*/  LDG.E R7, desc[UR12][R2.64+0x1c] ;  /* 0x00001c0c02077981 */ /* 0x000ee2000c1e1900 */
[----:B------:R-:W-:Y:S01]  /*0420*/  MOV R12, 0x400 ;  /* 0x00000400000c7802 */ /* 0x000fe20000000f00 */
[----:B------:R-:W0:Y:S03]  /*0430*/  S2R R13, SR_CgaCtaId ;  /* 0x00000000000d7919 */ /* 0x000e260000008800 */
[----:B0-----:R-:W-:-:S05]  /*0440*/  LEA R13, R13, R12, 0x18 ;  /* 0x0000000c0d0d7211 */ /* 0x001fca00078ec0ff */
[C---:B------:R-:W-:Y:S02]  /*0450*/  IMAD R12, R0.reuse, 0x4, R13 ;  /* 0x00000004000c7824 */ /* 0x040fe400078e020d */
[----:B------:R-:W-:-:S03]  /*0460*/  VIADD R0, R0, 0x8 ;  /* 0x0000000800007836 */ /* 0x000fc60000000000 */
[----:B--2---:R2:W-:Y:S04]  /*0470*/  STS.128 [R12], R8 ;  /* 0x000000080c007388 */ /* 0x0045e80000000c00 */
[----:B---3--:R2:W-:Y:S02]  /*0480*/  STS.128 [R12+0x10], R4 ;  /* 0x000010040c007388 */ /* 0x0085e40000000c00 */
.L_x_3:
[----:B------:R-:W-:Y:S05]  /*0490*/  BRA.U !UP1, `(.L_x_2) ;  /* 0x0000000109887547 */ /* 0x000fea000b800000 */
[----:B------:R-:W-:Y:S02]  /*04a0*/  UISETP.GE.U32.AND UP0, UPT, UR5, 0x4, UPT ;  /* 0x000000040500788c */ /* 0x000fe4000bf06070 */
[----:B------:R-:W-:-:S04]  /*04b0*/  ULOP3.LUT UR4, UR4, 0x3, URZ, 0xc0, !UPT ;  /* 0x0000000304047892 */ /* 0x000fc8000f8ec0ff */
[----:B------:R-:W-:-:S03]  /*04c0*/  UISETP.NE.AND UP1, UPT, UR4, URZ, UPT ;  /* 0x000000ff0400728c */ /* 0x000fc6000bf25270 */
[----:B------:R-:W-:Y:S08]  /*04d0*/  BRA.U !UP0, `(.L_x_4) ;  /* 0x0000000108307547 */ /* 0x000ff0000b800000 */
[----:B------:R-:W3:Y:S02]  /*04e0*/  LDC.64 R2, c[0x0][0x380] ;  /* 0x0000e000ff027b82 */ /* 0x000ee40000000a00 */
[----:B---3--:R-:W-:-:S05]  /*04f0*/  IMAD.WIDE.U32 R2, R0, 0x4, R2 ;  /* 0x0000000400027825 */ /* 0x008fca00078e0002 */
[----:B012---:R-:W2:Y:S04]  /*0500*/  LDG.E R4, desc[UR12][R2.64] ;  /* 0x0000000c02047981 */ /* 0x007ea8000c1e1900 */
[----:B------:R-:W2:Y:S04]  /*0510*/  LDG.E R5, desc[UR12][R2.64+0x4] ;  /* 0x0000040c02057981 */ /* 0x000ea8000c1e1900 */
[----:B------:R-:W2:Y:S04]  /*0520*/  LDG.E R6, desc[UR12][R2.64+0x8] ;  /* 0x0000080c02067981 */ /* 0x000ea8000c1e1900 */
[----:B------:R-:W2:Y:S01]  /*0530*/  LDG.E R7, desc[UR12][R2.64+0xc] ;  /* 0x00000c0c02077981 */ /* 0x000ea2000c1e1900 */
[----:B------:R-:W-:Y:S01]  /*0540*/  MOV R8, 0x400 ;  /* 0x0000040000087802 */ /* 0x000fe20000000f00 */
[----:B------:R-:W0:Y:S03]  /*0550*/  S2R R9, SR_CgaCtaId ;  /* 0x0000000000097919 */ /* 0x000e260000008800 */
[----:B0-----:R-:W-:-:S05]  /*0560*/  LEA R9, R9, R8, 0x18 ;  /* 0x0000000809097211 */ /* 0x001fca00078ec0ff */
[C---:B------:R-:W-:Y:S01]  /*0570*/  IMAD R9, R0.reuse, 0x4, R9 ;  /* 0x0000000400097824 */ /* 0x040fe200078e0209 */
[----:B------:R-:W-:-:S04]  /*0580*/  IADD3 R0, PT, PT, R0, 0x4, RZ ;  /* 0x0000000400007810 */ /* 0x000fc80007ffe0ff */
[----:B--2---:R3:W-:Y:S03]  /*0590*/  STS.128 [R9], R4 ;  /* 0x0000000409007388 */ /* 0x0047e60000000c00 */
.L_x_4:
[----:B------:R-:W-:Y:S05]  /*05a0*/  BRA.U !UP1, `(.L_x_2) ;  /* 0x0000000109447547 */ /* 0x000fea000b800000 */
[----:B-123--:R-:W1:Y:S01]  /*05b0*/  S2R R5, SR_CgaCtaId ;  /* 0x0000000000057919 */ /* 0x00ee620000008800 */
[----:B------:R-:W2:Y:S01]  /*05c0*/  LDC.64 R2, c[0x0][0x380] ;  /* 0x0000e000ff027b82 */ /* 0x000ea20000000a00 */
[----:B------:R-:W-:Y:S01]  /*05d0*/  MOV R4, 0x400 ;  /* 0x0000040000047802 */ /* 0x000fe20000000f00 */
[----:B------:R-:W-:Y:S01]  /*05e0*/  UIADD3 UR4, UPT, UPT, -UR4, URZ, URZ ;  /* 0x000000ff04047290 */ /* 0x000fe2000fffe1ff */
[----:B--2---:R-:W-:Y:S02]  /*05f0*/  IMAD.WIDE.U32 R2, R0, 0x4, R2 ;  /* 0x0000000400027825 */ /* 0x004fe400078e0002 */
[----:B-1----:R-:W-:-:S05]  /*0600*/  LEA R5, R5, R4, 0x18 ;  /* 0x0000000405057211 */ /* 0x002fca00078ec0ff */
[----:B------:R-:W-:Y:S02]  /*0610*/  IMAD R0, R0, 0x4, R5 ;  /* 0x0000000400007824 */ /* 0x000fe400078e0205 */
[----:B------:R-:W-:-:S07]  /*0620*/  IMAD.MOV.U32 R5, RZ, RZ, R3 ;  /* 0x000000ffff057224 */ /* 0x000fce00078e0003 */
.L_x_5:
[----:B------:R-:W-:-:S06]  /*0630*/  IMAD.MOV.U32 R3, RZ, RZ, R5 ;  /* 0x000000ffff037224 */ /* 0x000fcc00078e0005 */
[----:B0-----:R0:W2:Y:S01]  /*0640*/  LDG.E R3, desc[UR12][R2.64] ;  /* 0x0000000c02037981 */ /* 0x0010a2000c1e1900 */
[----:B------:R-:W-:-:S04]  /*0650*/  UIADD3 UR4, UPT, UPT, UR4, 0x1, URZ ;  /* 0x0000000104047890 */ /* 0x000fc8000fffe0ff */
[----:B------:R-:W-:Y:S01]  /*0660*/  UISETP.NE.AND UP0, UPT, UR4, URZ, UPT ;  /* 0x000000ff0400728c */ /* 0x000fe2000bf05270 */
[----:B0-----:R-:W-:-:S05]  /*0670*/  IADD3 R2, P0, PT, R2, 0x4, RZ ;  /* 0x0000000402027810 */ /* 0x001fca0007f1e0ff */
[----:B------:R-:W-:Y:S01]  /*0680*/  IMAD.X R5, RZ, RZ, R5, P0 ;  /* 0x000000ffff057224 */ /* 0x000fe200000e0605 */
[----:B--2---:R0:W-:Y:S02]  /*0690*/  STS [R0], R3 ;  /* 0x0000000300007388 */ /* 0x0041e40000000800 */
[----:B0-----:R-:W-:Y:S01]  /*06a0*/  IADD3 R0, PT, PT, R0, 0x4, RZ ;  /* 0x0000000400007810 */ /* 0x001fe20007ffe0ff */
[----:B------:R-:W-:Y:S06]  /*06b0*/  BRA.U UP0, `(.L_x_5) ;  /* 0xfffffffd00dc7547 */ /* 0x000fec000b83ffff */
.L_x_2:
[----:B-1----:R-:W1:Y:S01]  /*06c0*/  LDC R15, c[0x0][0x390] ;  /* 0x0000e400ff0f7b82 */ /* 0x002e620000000800 */
[----:B------:R-:W-:Y:S01]  /*06d0*/  IMAD.MOV.U32 R0, RZ, RZ, RZ ;  /* 0x000000ffff007224 */ /* 0x000fe200078e00ff */
[C---:B-1----:R-:W-:Y:S02]  /*06e0*/  ISETP.GE.U32.AND P1, PT, R15.reuse, 0x8, PT ;  /* 0x000000080f00780c */ /* 0x042fe40003f26070 */
[----:B------:R-:W-:-:S04]  /*06f0*/  LOP3.LUT R16, R15, 0x7, RZ, 0xc0, !PT ;  /* 0x000000070f107812 */ /* 0x000fc800078ec0ff */
[----:B------:R-:W-:-:S07]  /*0700*/  ISETP.NE.AND P0, PT, R16, RZ, PT ;  /* 0x000000ff1000720c */ /* 0x000fce0003f05270 */
[----:B------:R-:W-:Y:S06]  /*0710*/  @!P1 BRA `(.L_x_6) ;  /* 0x0000000000749947 */ /* 0x000fec0003800000 */
[----:B------:R-:W1:Y:S01]  /*0720*/  LDCU.64 UR6, c[0x0][0x388] ;  /* 0x00007100ff0677ac */ /* 0x000e620008000a00 */
[----:B------:R-:W4:Y:S01]  /*0730*/  S2UR UR8, SR_CgaCtaId ;  /* 0x00000000000879c3 */ /* 0x000f220000008800 */
[----:B------:R-:W-:Y:S01]  /*0740*/  LOP3.LUT R0, R15, 0xfffffff8, RZ, 0xc0, !PT ;  /* 0xfffffff80f007812 */ /* 0x000fe200078ec0ff */
[----:B------:R-:W-:-:S04]  /*0750*/  UMOV UR4, 0x400 ;  /* 0x0000040000047882 */ /* 0x000fc80000000000 */
[----:B--2---:R-:W-:Y:S01]  /*0760*/  IMAD.MOV R12, RZ, RZ, -R0 ;  /* 0x000000ffff0c7224 */ /* 0x004fe200078e0a00 */
[----:B-1----:R-:W-:-:S04]  /*0770*/  UIADD3 UR5, UP0, UPT, UR6, 0x10, URZ ;  /* 0x0000001006057890 */ /* 0x002fc8000ff1e0ff */
[----:B------:R-:W-:Y:S02]  /*0780*/  UIADD3.X UR6, UPT, UPT, URZ, UR7, URZ, UP0, !UPT ;  /* 0x00000007ff067290 */ /* 0x000fe400087fe4ff */
[----:B------:R-:W-:Y:S01]  /*0790*/  IMAD.U32 R13, RZ, RZ, UR5 ;  /* 0x00000005ff0d7e24 */ /* 0x000fe2000f8e00ff */
[----:B----4-:R-:W-:-:S03]  /*07a0*/  ULEA UR4, UR8, UR4, 0x18 ;  /* 0x0000000408047291 */ /* 0x010fc6000f8ec0ff */
[----:B------:R-:W-:Y:S01]  /*07b0*/  IMAD.U32 R14, RZ, RZ, UR6 ;  /* 0x00000006ff0e7e24 */ /* 0x000fe2000f8e00ff */
[----:B------:R-:W-:-:S12]  /*07c0*/  UIADD3 UR4, UPT, UPT, UR4, 0x10, URZ ;  /* 0x0000001004047890 */ /* 0x000fd8000fffe0ff */
.L_x_7:
[----:B---34-:R-:W0:Y:S01]  /*07d0*/  LDS.128 R4, [UR4+-0x10] ;  /* 0xfffff004ff047984 */ /* 0x018e220008000c00 */
[----:B------:R-:W-:Y:S01]  /*07e0*/  VIADD R12, R12, 0x8 ;  /* 0x000000080c0c7836 */ /* 0x000fe20000000000 */
[----:B------:R-:W-:Y:S01]  /*07f0*/  MOV R2, R13 ;  /* 0x0000000d00027202 */ /* 0x000fe20000000f00 */
[----:B------:R-:W-:Y:S01]  /*0800*/  IMAD.MOV.U32 R3, RZ, RZ, R14 ;  /* 0x000000ffff037224 */ /* 0x000fe200078e000e */
[----:B------:R-:W1:Y:S01]  /*0810*/  LDS.128 R8, [UR4] ;  /* 0x00000004ff087984 */ /* 0x000e620008000c00 */
[----:B------:R-:W-:Y:S01]  /*0820*/  UIADD3 UR4, UPT, UPT, UR4, 0x20, URZ ;  /* 0x0000002004047890 */ /* 0x000fe2000fffe0ff */
[----:B------:R-:W-:Y:S02]  /*0830*/  ISETP.NE.AND P1, PT, R12, RZ, PT ;  /* 0x000000ff0c00720c */ /* 0x000fe40003f25270 */
[----:B------:R-:W-:-:S05]  /*0840*/  IADD3 R13, P2, PT, R2, 0x20, RZ ;  /* 0x00000020020d7810 */ /* 0x000fca0007f5e0ff */
[----:B------:R-:W-:Y:S01]  /*0850*/  IMAD.X R14, RZ, RZ, R3, P2 ;  /* 0x000000ffff0e7224 */ /* 0x000fe200010e0603 */
[----:B0-----:R4:W-:Y:S04]  /*0860*/  STG.E desc[UR12][R2.64+-0x10], R4 ;  /* 0xfffff00402007986 */ /* 0x0019e8000c10190c */
[----:B------:R4:W-:Y:S04]  /*0870*/  STG.E desc[UR12][R2.64+-0xc], R5 ;  /* 0xfffff40502007986 */ /* 0x0009e8000c10190c */
[----:B------:R4:W-:Y:S04]  /*0880*/  STG.E desc[UR12][R2.64+-0x8], R6 ;  /* 0xfffff80602007986 */ /* 0x0009e8000c10190c */
[----:B------:R4:W-:Y:S04]  /*0890*/  STG.E desc[UR12][R2.64+-0x4], R7 ;  /* 0xfffffc0702007986 */ /* 0x0009e8000c10190c */
[----:B-1----:R4:W-:Y:S04]  /*08a0*/  STG.E desc[UR12][R2.64], R8 ;  /* 0x0000000802007986 */ /* 0x0029e8000c10190c */
[----:B------:R4:W-:Y:S04]  /*08b0*/  STG.E desc[UR12][R2.64+0x4], R9 ;  /* 0x0000040902007986 */ /* 0x0009e8000c10190c */
[----:B------:R4:W-:Y:S04]  /*08c0*/  STG.E desc[UR12][R2.64+0x8], R10 ;  /* 0x0000080a02007986 */ /* 0x0009e8000c10190c */
[----:B------:R4:W-:Y:S01]  /*08d0*/  STG.E desc[UR12][R2.64+0xc], R11 ;  /* 0x00000c0b02007986 */ /* 0x0009e2000c10190c */
[----:B------:R-:W-:Y:S05]  /*08e0*/  @P1 BRA `(.L_x_7) ;  /* 0xfffffffc00b81947 */ /* 0x000fea000383ffff */
.L_x_6:
[----:B0-----:R-:W-:Y:S05]  /*08f0*/  @!P0 EXIT ;  /* 0x000000000000894d */ /* 0x001fea0003800000 */
[----:B------:R-:W-:Y:S02]  /*0900*/  ISETP.GE.U32.AND P0, PT, R16, 0x4, PT ;  /* 0x000000041000780c */ /* 0x000fe40003f06070 */
[----:B--234-:R-:W-:-:S04]  /*0910*/  LOP3.LUT R5, R15, 0x3, RZ, 0xc0, !PT ;  /* 0x000000030f057812 */ /* 0x01cfc800078ec0ff */
[----:B------:R-:W-:-:S07]  /*0920*/  ISETP.NE.AND P1, PT, R5, RZ, PT ;  /* 0x000000ff0500720c */ /* 0x000fce0003f25270 */
[----:B------:R-:W-:Y:S06]  /*0930*/  @!P0 BRA `(.L_x_8) ;  /* 0x0000000000348947 */ /* 0x000fec0003800000 */
[----:B------:R-:W0:Y:S01]  /*0940*/  S2R R3, SR_CgaCtaId ;  /* 0x0000000000037919 */ /* 0x000e220000008800 */
[----:B------:R-:W-:-:S04]  /*0950*/  MOV R2, 0x400 ;  /* 0x0000040000027802 */ /* 0x000fc80000000f00 */
[----:B0-----:R-:W-:-:S05]  /*0960*/  LEA R3, R3, R2, 0x18 ;  /* 0x0000000203037211 */ /* 0x001fca00078ec0ff */
[C---:B------:R-:W-:Y:S02]  /*0970*/  IMAD R4, R0.reuse, 0x4, R3 ;  /* 0x0000000400047824 */ /* 0x040fe400078e0203 */
[----:B------:R-:W0:Y:S03]  /*0980*/  LDC.64 R2, c[0x0][0x388] ;  /* 0x0000e200ff027b82 */ /* 0x000e260000000a00 */
[----:B------:R-:W1:Y:S04]  /*0990*/  LDS.64 R6, [R4] ;  /* 0x0000000004067984 */ /* 0x000e680000000a00 */
[----:B------:R-:W2:Y:S01]  /*09a0*/  LDS.64 R8, [R4+0x8] ;  /* 0x0000080004087984 */ /* 0x000ea20000000a00 */
[C---:B0-----:R-:W-:Y:S01]  /*09b0*/  IMAD.WIDE.U32 R2, R0.reuse, 0x4, R2 ;  /* 0x0000000400027825 */ /* 0x041fe200078e0002 */
[----:B------:R-:W-:-:S04]  /*09c0*/  IADD3 R0, PT, PT, R0, 0x4, RZ ;  /* 0x0000000400007810 */ /* 0x000fc80007ffe0ff */
[----:B-1----:R0:W-:Y:S04]  /*09d0*/  STG.E desc[UR12][R2.64], R6 ;  /* 0x0000000602007986 */ /* 0x0021e8000c10190c */
[----:B------:R0:W-:Y:S04]  /*09e0*/  STG.E desc[UR12][R2.64+0x4], R7 ;  /* 0x0000040702007986 */ /* 0x0001e8000c10190c */
[----:B--2---:R0:W-:Y:S04]  /*09f0*/  STG.E desc[UR12][R2.64+0x8], R8 ;  /* 0x0000080802007986 */ /* 0x0041e8000c10190c */
[----:B------:R0:W-:Y:S02]  /*0a00*/  STG.E desc[UR12][R2.64+0xc], R9 ;  /* 0x00000c0902007986 */ /* 0x0001e4000c10190c */
.L_x_8:
[----:B------:R-:W-:Y:S05]  /*0a10*/  @!P1 EXIT ;  /* 0x000000000000994d */ /* 0x000fea0003800000 */
[----:B------:R-:W-:Y:S02]  /*0a20*/  ISETP.NE.AND P0, PT, R5, 0x1, PT ;  /* 0x000000010500780c */ /* 0x000fe40003f05270 */
[----:B0-----:R-:W-:-:S04]  /*0a30*/  LOP3.LUT R2, R15, 0x1, RZ, 0xc0, !PT ;  /* 0x000000010f027812 */ /* 0x001fc800078ec0ff */
[----:B------:R-:W-:-:S07]  /*0a40*/  ISETP.NE.U32.AND P1, PT, R2, 0x1, PT ;  /* 0x000000010200780c */ /* 0x000fce0003f25070 */
[----:B------:R-:W-:Y:S06]  /*0a50*/  @!P0 BRA `(.L_x_9) ;  /* 0x0000000000288947 */ /* 0x000fec0003800000 */
[----:B------:R-:W0:Y:S01]  /*0a60*/  S2R R3, SR_CgaCtaId ;  /* 0x0000000000037919 */ /* 0x000e220000008800 */
[----:B------:R-:W-:-:S04]  /*0a70*/  MOV R2, 0x400 ;  /* 0x0000040000027802 */ /* 0x000fc80000000f00 */
[----:B0-----:R-:W-:-:S05]  /*0a80*/  LEA R3, R3, R2, 0x18 ;  /* 0x0000000203037211 */ /* 0x001fca00078ec0ff */
[C---:B------:R-:W-:Y:S02]  /*0a90*/  IMAD R4, R0.reuse, 0x4, R3 ;  /* 0x0000000400047824 */ /* 0x040fe400078e0203 */
[----:B------:R-:W0:Y:S04]  /*0aa0*/  LDC.64 R2, c[0x0][0x388] ;  /* 0x0000e200ff027b82 */ /* 0x000e280000000a00 */
[----:B------:R-:W1:Y:S01]  /*0ab0*/  LDS.64 R4, [R4] ;  /* 0x0000000004047984 */ /* 0x000e620000000a00 */
[----:B0-----:R-:W-:-:S04]  /*0ac0*/  IMAD.WIDE.U32 R2, R0, 0x4, R2 ;  /* 0x0000000400027825 */ /* 0x001fc800078e0002 */
[----:B------:R-:W-:Y:S01]  /*0ad0*/  VIADD R0, R0, 0x2 ;  /* 0x0000000200007836 */ /* 0x000fe20000000000 */
[----:B-1----:R0:W-:Y:S04]  /*0ae0*/  STG.E desc[UR12][R2.64], R4 ;  /* 0x0000000402007986 */ /* 0x0021e8000c10190c */
[----:B------:R0:W-:Y:S02]  /*0af0*/  STG.E desc[UR12][R2.64+0x4], R5 ;  /* 0x0000040502007986 */ /* 0x0001e4000c10190c */
.L_x_9:
[----:B------:R-:W-:Y:S05]  /*0b00*/  @P1 EXIT ;  /* 0x000000000000194d */ /* 0x000fea0003800000 */
[----:B0-----:R-:W0:Y:S01]  /*0b10*/  S2R R3, SR_CgaCtaId ;  /* 0x0000000000037919 */ /* 0x001e220000008800 */
[----:B------:R-:W-:-:S04]  /*0b20*/  MOV R2, 0x400 ;  /* 0x0000040000027802 */ /* 0x000fc80000000f00 */
[----:B0-----:R-:W-:-:S05]  /*0b30*/  LEA R3, R3, R2, 0x18 ;  /* 0x0000000203037211 */ /* 0x001fca00078ec0ff */
[C---:B------:R-:W-:Y:S02]  /*0b40*/  IMAD R4, R0.reuse, 0x4, R3 ;  /* 0x0000000400047824 */ /* 0x040fe400078e0203 */
[----:B------:R-:W0:Y:S03]  /*0b50*/  LDC.64 R2, c[0x0][0x388] ;  /* 0x0000e200ff027b82 */ /* 0x000e260000000a00 */
[----:B------:R-:W1:Y:S01]  /*0b60*/  LDS R5, [R4] ;  /* 0x0000000004057984 */ /* 0x000e620000000800 */
[----:B0-----:R-:W-:-:S05]  /*0b70*/  IMAD.WIDE.U32 R2, R0, 0x4, R2 ;  /* 0x0000000400027825 */ /* 0x001fca00078e0002 */
[----:B-1----:R-:W-:Y:S01]  /*0b80*/  STG.E desc[UR12][R2.64], R5 ;  /* 0x0000000502007986 */ /* 0x002fe2000c10190c */
[----:B------:R-:W-:Y:S05]  /*0b90*/  EXIT ;  /* 0x000000000000794d */ /* 0x000fea0003800000 */
.L_x_10:
[----:B------:R-:W-:-:S00]  /*0ba0*/  BRA `(.L_x_10) ;  /* 0xfffffffc00fc7947 */ /* 0x000fc0000383ffff */
[----:B------:R-:W-:-:S00]  /*0bb0*/  NOP ;  /* 0x0000000000007918 */ /* 0x000fc00000000000 */
        /* <DEDUP_REMOVED lines=12> */
.L_x_19:


//--------------------- .text._Z18test_register_copyPjj --------------------------
	.section	.text._Z18test_register_copyPjj,"ax",@progbits
	.align	128
        .global         _Z18test_register_copyPjj
        .type           _Z18test_register_copyPjj,@function
        .size           _Z18test_register_copyPjj,(.L_x_20 - _Z18test_register_copyPjj)
        .other          _Z18test_register_copyPjj,@"STO_CUDA_ENTRY STV_DEFAULT"
_Z18test_register_copyPjj:
.text._Z18test_register_copyPjj:
[----:B------:R-:W-:Y:S01]  /*0000*/  LDC R1, c[0x0][0x37c] ;  /* 0x0000df00ff017b82 */ /* 0x000fe20000000800 */
[----:B------:R-:W0:Y:S02]  /*0010*/  LDCU UR6, c[0x0][0x388] ;  /* 0x00007100ff0677ac */ /* 0x000e240008000800 */
[----:B0-----:R-:W-:-:S13]  /*0020*/  ISETP.NE.AND P0, PT, RZ, UR6, PT ;  /* 0x00000006ff007c0c */ /* 0x001fda000bf05270 */
[----:B------:R-:W-:Y:S05]  /*0030*/  @!P0 EXIT ;  /* 0x000000000000894d */ /* 0x000fea0003800000 */
[----:B------:R-:W-:Y:S01]  /*0040*/  UISETP.GE.U32.AND UP0, UPT, UR6, 0x10, UPT ;  /* 0x000000100600788c */ /* 0x000fe2000bf06070 */
[----:B------:R-:W-:Y:S01]  /*0050*/  IMAD.MOV.U32 R0, RZ, RZ, RZ ;  /* 0x000000ffff007224 */ /* 0x000fe200078e00ff */
[----:B------:R-:W-:Y:S01]  /*0060*/  ULOP3.LUT UR7, UR6, 0xf, URZ, 0xc0, !UPT ;  /* 0x0000000f06077892 */ /* 0x000fe2000f8ec0ff */
[----:B------:R-:W0:Y:S05]  /*0070*/  LDCU.64 UR10, c[0x0][0x358] ;  /* 0x00006b00ff0a77ac */ /* 0x000e2a0008000a00 */
[----:B------:R-:W-:Y:S01]  /*0080*/  ISETP.NE.AND P0, PT, RZ, UR7, PT ;  /* 0x00000007ff007c0c */ /* 0x000fe2000bf05270 */
[----:B------:R-:W-:-:S12]  /*0090*/  BRA.U !UP0, `(.L_x_11) ;  /* 0x0000000508a07547 */ /* 0x000fd8000b800000 */
[----:B------:R-:W1:Y:S01]  /*00a0*/  LDCU.64 UR4, c[0x0][0x380] ;  /* 0x00007000ff0477ac */ /* 0x000e620008000a00 */
[----:B------:R-:W-:Y:S01]  /*00b0*/  IMAD.MOV.U32 R6, RZ, RZ, 0x20 ;  /* 0x00000020ff067424 */ /* 0x000fe200078e00ff */
[----:B------:R-:W-:-:S04]  /*00c0*/  ULOP3.LUT UR8, UR6, 0xfffffff0, URZ, 0xc0, !UPT ;  /* 0xfffffff006087892 */ /* 0x000fc8000f8ec0ff */
[----:B------:R-:W-:Y:S02]  /*00d0*/  UIADD3 UR9, UPT, UPT, -UR8, URZ, URZ ;  /* 0x000000ff08097290 */ /* 0x000fe4000fffe1ff */
[----:B------:R-:W-:Y:S01]  /*00e0*/  MOV R0, UR8 ;  /* 0x0000000800007c02 */ /* 0x000fe20008000f00 */
[----:B-1----:R-:W-:-:S04]  /*00f0*/  UIADD3 UR4, UP0, UPT, UR4, 0x20, URZ ;  /* 0x0000002004047890 */ /* 0x002fc8000ff1e0ff */
[----:B------:R-:W-:Y:S02]  /*0100*/  UIADD3.X UR5, UPT, UPT, URZ, UR5, URZ, UP0, !UPT ;  /* 0x00000005ff057290 */ /* 0x000fe400087fe4ff */
[----:B------:R-:W-:-:S04]  /*0110*/  IMAD.U32 R4, RZ, RZ, UR4 ;  /* 0x00000004ff047e24 */ /* 0x000fc8000f8e00ff */
[----:B------:R-:W-:-:S07]  /*0120*/  IMAD.U32 R17, RZ, RZ, UR5 ;  /* 0x00000005ff117e24 */ /* 0x000fce000f8e00ff */
.L_x_12:
[C---:B------:R-:W-:Y:S01]  /*0130*/  ISETP.EQ.AND P1, PT, R6.reuse, 0x20, PT ;  /* 0x000000200600780c */ /* 0x040fe20003f22270 */
[----:B------:R-:W-:Y:S01]  /*0140*/  IMAD.MOV.U32 R2, RZ, RZ, R4 ;  /* 0x000000ffff027224 */ /* 0x000fe200078e0004 */
[C---:B------:R-:W-:Y:S01]  /*0150*/  ISETP.EQ.AND P2, PT, R6.reuse, 0x30, PT ;  /* 0x000000300600780c */ /* 0x040fe20003f42270 */
[----:B------:R-:W-:Y:S01]  /*0160*/  IMAD.MOV.U32 R3, RZ, RZ, R17 ;  /* 0x000000ffff037224 */ /* 0x000fe200078e0011 */
[C---:B------:R-:W-:Y:S01]  /*0170*/  ISETP.EQ.AND P5, PT, R6.reuse, 0x40, PT ;  /* 0x000000400600780c */ /* 0x040fe20003fa2270 */
[----:B------:R-:W-:Y:S01]  /*0180*/  UIADD3 UR9, UPT, UPT, UR9, 0x10, URZ ;  /* 0x0000001009097890 */ /* 0x000fe2000fffe0ff */
[C---:B------:R-:W-:Y:S02]  /*0190*/  ISETP.EQ.AND P6, PT, R6.reuse, 0x50, PT ;  /* 0x000000500600780c */ /* 0x040fe40003fc2270 */
[C---:B------:R-:W-:Y:S01]  /*01a0*/  ISETP.EQ.AND P3, PT, R6.reuse, 0x10, PT ;  /* 0x000000100600780c */ /* 0x040fe20003f62270 */
[----:B------:R-:W-:Y:S01]  /*01b0*/  UISETP.NE.AND UP0, UPT, UR9, URZ, UPT ;  /* 0x000000ff0900728c */ /* 0x000fe2000bf05270 */
[----:B------:R-:W-:-:S03]  /*01c0*/  ISETP.EQ.AND P4, PT, R6, RZ, PT ;  /* 0x000000ff0600720c */ /* 0x000fc60003f82270 */
[----:B------:R-:W-:Y:S01]  /*01d0*/  @P1 MOV R5, RZ ;  /* 0x000000ff00051202 */ /* 0x000fe20000000f00 */
[----:B------:R-:W-:Y:S01]  /*01e0*/  @P1 IMAD.MOV.U32 R9, RZ, RZ, 0x2 ;  /* 0x00000002ff091424 */ /* 0x000fe200078e00ff */
[----:B------:R-:W-:Y:S01]  /*01f0*/  @P1 MOV R7, 0x1 ;  /* 0x0000000100071802 */ /* 0x000fe20000000f00 */
[----:B------:R-:W-:Y:S01]  /*0200*/  @P1 IMAD.MOV.U32 R11, RZ, RZ, 0x3 ;  /* 0x00000003ff0b1424 */ /* 0x000fe200078e00ff */
[----:B------:R-:W-:Y:S01]  /*0210*/  @P2 MOV R9, 0x6 ;  /* 0x0000000600092802 */ /* 0x000fe20000000f00 */
[----:B------:R-:W-:Y:S02]  /*0220*/  @P2 IMAD.MOV.U32 R5, RZ, RZ, 0x4 ;  /* 0x00000004ff052424 */ /* 0x000fe400078e00ff */
[----:B------:R-:W-:Y:S01]  /*0230*/  @P2 IMAD.MOV.U32 R7, RZ, RZ, 0x5 ;  /* 0x00000005ff072424 */ /* 0x000fe200078e00ff */
[----:B------:R-:W-:Y:S01]  /*0240*/  @P3 MOV R13, RZ ;  /* 0x000000ff000d3202 */ /* 0x000fe20000000f00 */
[----:B------:R-:W-:Y:S01]  /*0250*/  @P2 IMAD.MOV.U32 R11, RZ, RZ, 0x7 ;  /* 0x00000007ff0b2424 */ /* 0x000fe200078e00ff */
[----:B------:R-:W-:Y:S01]  /*0260*/  @P5 MOV R11, 0xb ;  /* 0x0000000b000b5802 */ /* 0x000fe20000000f00 */
[----:B------:R-:W-:Y:S01]  /*0270*/  @P5 IMAD.MOV.U32 R5, RZ, RZ, 0x8 ;  /* 0x00000008ff055424 */ /* 0x000fe200078e00ff */
[----:B------:R-:W-:Y:S01]  /*0280*/  @P6 MOV R5, 0xc ;  /* 0x0000000c00056802 */ /* 0x000fe20000000f00 */
[----:B------:R-:W-:Y:S01]  /*0290*/  @P5 IMAD.MOV.U32 R7, RZ, RZ, 0x9 ;  /* 0x00000009ff075424 */ /* 0x000fe200078e00ff */
[----:B------:R-:W-:Y:S01]  /*02a0*/  @P6 MOV R7, 0xd ;  /* 0x0000000d00076802 */ /* 0x000fe20000000f00 */
[----:B------:R-:W-:Y:S01]  /*02b0*/  @P5 IMAD.MOV.U32 R9, RZ, RZ, 0xa ;  /* 0x0000000aff095424 */ /* 0x000fe200078e00ff */
[----:B------:R-:W-:Y:S01]  /*02c0*/  @P4 MOV R23, 0x2 ;  /* 0x0000000200174802 */ /* 0x000fe20000000f00 */
[----:B------:R-:W-:Y:S01]  /*02d0*/  @P6 IMAD.MOV.U32 R9, RZ, RZ, 0xe ;  /* 0x0000000eff096424 */ /* 0x000fe200078e00ff */
[----:B0-----:R0:W-:Y:S01]  /*02e0*/  STG.E desc[UR10][R2.64+-0x20], R5 ;  /* 0xffffe00502007986 */ /* 0x0011e2000c10190a */
[----:B------:R-:W-:Y:S01]  /*02f0*/  @P6 IMAD.MOV.U32 R11, RZ, RZ, 0xf ;  /* 0x0000000fff0b6424 */ /* 0x000fe200078e00ff */
[----:B------:R-:W-:Y:S01]  /*0300*/  ISETP.EQ.AND P6, PT, R6, -0x10, PT ;  /* 0xfffffff00600780c */ /* 0x000fe20003fc2270 */
[----:B------:R-:W-:Y:S01]  /*0310*/  @P3 IMAD.MOV.U32 R15, RZ, RZ, 0x1 ;  /* 0x00000001ff0f3424 */ /* 0x000fe200078e00ff */
[----:B------:R-:W-:Y:S01]  /*0320*/  @P1 MOV R15, 0x5 ;  /* 0x00000005000f1802 */ /* 0x000fe20000000f00 */
[----:B------:R-:W-:Y:S01]  /*0330*/  @P1 IMAD.MOV.U32 R13, RZ, RZ, 0x4 ;  /* 0x00000004ff0d1424 */ /* 0x000fe200078e00ff */
[----:B------:R1:W-:Y:S01]  /*0340*/  STG.E desc[UR10][R2.64+-0x1c], R7 ;  /* 0xffffe40702007986 */ /* 0x0003e2000c10190a */
[----:B------:R-:W-:Y:S01]  /*0350*/  @P2 IMAD.MOV.U32 R13, RZ, RZ, 0x8 ;  /* 0x00000008ff0d2424 */ /* 0x000fe200078e00ff */
[----:B------:R-:W-:Y:S01]  /*0360*/  @P5 MOV R13, 0xc ;  /* 0x0000000c000d5802 */ /* 0x000fe20000000f00 */
[----:B------:R-:W-:Y:S01]  /*0370*/  @P2 IMAD.MOV.U32 R15, RZ, RZ, 0x9 ;  /* 0x00000009ff0f2424 */ /* 0x000fe200078e00ff */
[----:B------:R2:W-:Y:S01]  /*0380*/  STG.E desc[UR10][R2.64+-0x18], R9 ;  /* 0xffffe80902007986 */ /* 0x0005e2000c10190a */
[----:B------:R-:W-:Y:S01]  /*0390*/  @P5 IMAD.MOV.U32 R15, RZ, RZ, 0xd ;  /* 0x0000000dff0f5424 */ /* 0x000fe200078e00ff */
[----:B------:R-:W-:Y:S01]  /*03a0*/  @P3 MOV R17, 0x3 ;  /* 0x0000000300113802 */ /* 0x000fe20000000f00 */
[----:B0-----:R-:W-:Y:S01]  /*03b0*/  @P3 IMAD.MOV.U32 R5, RZ, RZ, 0x2 ;  /* 0x00000002ff053424 */ /* 0x001fe200078e00ff */
[----:B------:R0:W-:Y:S01]  /*03c0*/  STG.E desc[UR10][R2.64+-0x14], R11 ;  /* 0xffffec0b02007986 */ /* 0x0001e2000c10190a */
[----:B------:R-:W-:Y:S01]  /*03d0*/  @P4 IMAD.MOV.U32 R19, RZ, RZ, RZ ;  /* 0x000000ffff134224 */ /* 0x000fe200078e00ff */
[----:B------:R-:W-:Y:S01]  /*03e0*/  @P3 MOV R19, 0x4 ;  /* 0x0000000400133802 */ /* 0x000fe20000000f00 */
[----:B------:R-:W-:Y:S01]  /*03f0*/  @P4 IMAD.MOV.U32 R21, RZ, RZ, 0x1 ;  /* 0x00000001ff154424 */ /* 0x000fe200078e00ff */
[----:B------:R3:W-:Y:S01]  /*0400*/  STG.E desc[UR10][R2.64+-0x10], R13 ;  /* 0xfffff00d02007986 */ /* 0x0007e2000c10190a */
[----:B-1----:R-:W-:Y:S01]  /*0410*/  @P4 IMAD.MOV.U32 R7, RZ, RZ, 0x3 ;  /* 0x00000003ff074424 */ /* 0x002fe200078e00ff */
[----:B------:R-:W-:Y:S01]  /*0420*/  @P3 MOV R7, 0x7 ;  /* 0x0000000700073802 */ /* 0x000fe20000000f00 */
[----:B------:R-:W-:Y:S01]  /*0430*/  @P1 IMAD.MOV.U32 R5, RZ, RZ, 0x6 ;  /* 0x00000006ff051424 */ /* 0x000fe200078e00ff */
[----:B------:R1:W-:Y:S01]  /*0440*/  STG.E desc[UR10][R2.64+-0xc], R15 ;  /* 0xfffff40f02007986 */ /* 0x0003e2000c10190a */
[----:B--2---:R-:W-:Y:S01]  /*0450*/  @P6 IMAD.MOV.U32 R9, RZ, RZ, RZ ;  /* 0x000000ffff096224 */ /* 0x004fe200078e00ff */
[----:B------:R-:W-:Y:S01]  /*0460*/  @P2 MOV R5, 0xa ;  /* 0x0000000a00052802 */ /* 0x000fe20000000f00 */
[----:B------:R-:W-:Y:S01]  /*0470*/  @P3 IMAD.MOV.U32 R21, RZ, RZ, 0x5 ;  /* 0x00000005ff153424 */ /* 0x000fe200078e00ff */
[----:B0-----:R-:W-:Y:S01]  /*0480*/  @P6 MOV R11, 0x1 ;  /* 0x00000001000b6802 */ /* 0x001fe20000000f00 */
[----:B------:R-:W-:Y:S01]  /*0490*/  @P3 IMAD.MOV.U32 R23, RZ, RZ, 0x6 ;  /* 0x00000006ff173424 */ /* 0x000fe200078e00ff */
[----:B------:R-:W-:Y:S01]  /*04a0*/  @P1 MOV R21, 0x9 ;  /* 0x0000000900151802 */ /* 0x000fe20000000f00 */
[----:B------:R-:W-:Y:S01]  /*04b0*/  @P4 IMAD.MOV.U32 R9, RZ, RZ, 0x4 ;  /* 0x00000004ff094424 */ /* 0x000fe200078e00ff */
[----:B------:R-:W-:Y:S01]  /*04c0*/  @P3 MOV R9, 0x8 ;  /* 0x0000000800093802 */ /* 0x000fe20000000f00 */
[----:B---3--:R-:W-:Y:S01]  /*04d0*/  @P6 IMAD.MOV.U32 R13, RZ, RZ, 0x2 ;  /* 0x00000002ff0d6424 */ /* 0x008fe200078e00ff */
[----:B------:R-:W-:Y:S01]  /*04e0*/  @P4 MOV R13, 0x6 ;  /* 0x00000006000d4802 */ /* 0x000fe20000000f00 */
[----:B------:R-:W-:-:S02]  /*04f0*/  @P4 IMAD.MOV.U32 R11, RZ, RZ, 0x5 ;  /* 0x00000005ff0b4424 */ /* 0x000fc400078e00ff */
[----:B-1----:R-:W-:Y:S02]  /*0500*/  @P6 IMAD.MOV.U32 R15, RZ, RZ, 0x3 ;  /* 0x00000003ff0f6424 */ /* 0x002fe400078e00ff */
[----:B------:R-:W-:Y:S01]  /*0510*/  @P4 IMAD.MOV.U32 R15, RZ, RZ, 0x7 ;  /* 0x00000007ff0f4424 */ /* 0x000fe200078e00ff */
[----:B------:R-:W-:Y:S01]  /*0520*/  @P3 MOV R15, 0xb ;  /* 0x0000000b000f3802 */ /* 0x000fe20000000f00 */
[----:B------:R-:W-:Y:S02]  /*0530*/  @P1 IMAD.MOV.U32 R19, RZ, RZ, 0x8 ;  /* 0x00000008ff131424 */ /* 0x000fe400078e00ff */
[----:B------:R-:W-:Y:S01]  /*0540*/  @P1 IMAD.MOV.U32 R23, RZ, RZ, 0xa ;  /* 0x0000000aff171424 */ /* 0x000fe200078e00ff */
[----:B------:R-:W-:Y:S01]  /*0550*/  @P2 MOV R23, 0xe ;  /* 0x0000000e00172802 */ /* 0x000fe20000000f00 */
[----:B------:R-:W-:Y:S02]  /*0560*/  @P1 IMAD.MOV.U32 R7, RZ, RZ, 0xb ;  /* 0x0000000bff071424 */ /* 0x000fe400078e00ff */
[----:B------:R-:W-:Y:S01]  /*0570*/  @P3 IMAD.MOV.U32 R11, RZ, RZ, 0x9 ;  /* 0x00000009ff0b3424 */ /* 0x000fe200078e00ff */
[----:B------:R-:W-:Y:S01]  /*0580*/  @P1 MOV R11, 0xd ;  /* 0x0000000d000b1802 */ /* 0x000fe20000000f00 */
[----:B------:R-:W-:Y:S01]  /*0590*/  @P3 IMAD.MOV.U32 R13, RZ, RZ, 0xa ;  /* 0x0000000aff0d3424 */ /* 0x000fe200078e00ff */
[----:B------:R-:W-:Y:S01]  /*05a0*/  STG.E desc[UR10][R2.64+0x8], R23 ;  /* 0x0000081702007986 */ /* 0x000fe2000c10190a */
[----:B------:R-:W-:-:S02]  /*05b0*/  @P5 IMAD.MOV.U32 R5, RZ, RZ, 0xe ;  /* 0x0000000eff055424 */ /* 0x000fc400078e00ff */
[----:B------:R-:W-:Y:S01]  /*05c0*/  @P2 IMAD.MOV.U32 R19, RZ, RZ, 0xc ;  /* 0x0000000cff132424 */ /* 0x000fe200078e00ff */
[----:B------:R-:W-:Y:S01]  /*05d0*/  STG.E desc[UR10][R2.64+0x14], R11 ;  /* 0x0000140b02007986 */ /* 0x000fe2000c10190a */
[----:B------:R-:W-:Y:S02]  /*05e0*/  @P2 IMAD.MOV.U32 R21, RZ, RZ, 0xd ;  /* 0x0000000dff152424 */ /* 0x000fe400078e00ff */
[----:B------:R-:W-:Y:S01]  /*05f0*/  @P2 IMAD.MOV.U32 R7, RZ, RZ, 0xf ;  /* 0x0000000fff072424 */ /* 0x000fe200078e00ff */
[----:B------:R-:W-:Y:S01]  /*0600*/  STG.E desc[UR10][R2.64+-0x8], R5 ;  /* 0xfffff80502007986 */ /* 0x000fe2000c10190a */
[----:B------:R-:W-:Y:S02]  /*0610*/  @P1 IMAD.MOV.U32 R9, RZ, RZ, 0xc ;  /* 0x0000000cff091424 */ /* 0x000fe400078e00ff */
[----:B------:R-:W-:Y:S01]  /*0620*/  @P1 IMAD.MOV.U32 R13, RZ, RZ, 0xe ;  /* 0x0000000eff0d1424 */ /* 0x000fe200078e00ff */
[----:B------:R-:W-:Y:S01]  /*0630*/  STG.E desc[UR10][R2.64], R19 ;  /* 0x0000001302007986 */ /* 0x000fe2000c10190a */
[----:B------:R-:W-:-:S02]  /*0640*/  @P1 IMAD.MOV.U32 R15, RZ, RZ, 0xf ;  /* 0x0000000fff0f1424 */ /* 0x000fc400078e00ff */
[----:B------:R-:W-:Y:S01]  /*0650*/  @P1 IMAD.MOV.U32 R17, RZ, RZ, 0x7 ;  /* 0x00000007ff111424 */ /* 0x000fe200078e00ff */
[----:B------:R-:W-:Y:S01]  /*0660*/  STG.E desc[UR10][R2.64+0x4], R21 ;  /* 0x0000041502007986 */ /* 0x000fe2000c10190a */
[----:B------:R-:W-:Y:S01]  /*0670*/  @P2 IMAD.MOV.U32 R17, RZ, RZ, 0xb ;  /* 0x0000000bff112424 */ /* 0x000fe200078e00ff */
[----:B------:R-:W-:Y:S01]  /*0680*/  @P5 MOV R17, 0xf ;  /* 0x0000000f00115802 */ /* 0x000fe20000000f00 */
[----:B------:R-:W-:Y:S01]  /*0690*/  VIADD R6, R6, 0x40 ;  /* 0x0000004006067836 */ /* 0x000fe20000000000 */
[----:B------:R-:W-:Y:S01]  /*06a0*/  STG.E desc[UR10][R2.64+0xc], R7 ;  /* 0x00000c0702007986 */ /* 0x000fe2000c10190a */
[----:B------:R-:W-:-:S03]  /*06b0*/  IADD3 R4, P1, PT, R2, 0x40, RZ ;  /* 0x0000004002047810 */ /* 0x000fc60007f3e0ff */
[----:B------:R-:W-:Y:S04]  /*06c0*/  STG.E desc[UR10][R2.64+0x10], R9 ;  /* 0x0000100902007986 */ /* 0x000fe8000c10190a */
[----:B------:R-:W-:Y:S04]  /*06d0*/  STG.E desc[UR10][R2.64+0x18], R13 ;  /* 0x0000180d02007986 */ /* 0x000fe8000c10190a */
[----:B------:R-:W-:Y:S04]  /*06e0*/  STG.E desc[UR10][R2.64+0x1c], R15 ;  /* 0x00001c0f02007986 */ /* 0x000fe8000c10190a */
[----:B------:R0:W-:Y:S02]  /*06f0*/  STG.E desc[UR10][R2.64+-0x4], R17 ;  /* 0xfffffc1102007986 */ /* 0x0001e4000c10190a */
[----:B0-----:R-:W-:Y:S01]  /*0700*/  IADD3.X R17, PT, PT, RZ, R3, RZ, P1, !PT ;  /* 0x00000003ff117210 */ /* 0x001fe20000ffe4ff */
[----:B------:R-:W-:Y:S06]  /*0710*/  BRA.U UP0, `(.L_x_12) ;  /* 0xfffffff900847547 */ /* 0x000fec000b83ffff */
.L_x_11:
[----:B0-----:R-:W-:Y:S05]  /*0720*/  @!P0 EXIT ;  /* 0x000000000000894d */ /* 0x001fea0003800000 */
[----:B------:R-:W-:Y:S02]  /*0730*/  UISETP.GE.U32.AND UP0, UPT, UR7, 0x8, UPT ;  /* 0x000000080700788c */ /* 0x000fe4000bf06070 */
[----:B------:R-:W-:-:S06]  /*0740*/  ULOP3.LUT UR5, UR6, 0x7, URZ, 0xc0, !UPT ;  /* 0x0000000706057892 */ /* 0x000fcc000f8ec0ff */
[----:B------:R-:W-:Y:S01]  /*0750*/  ISETP.NE.AND P0, PT, RZ, UR5, PT ;  /* 0x00000005ff007c0c */ /* 0x000fe2000bf05270 */
[----:B------:R-:W-:-:S12]  /*0760*/  BRA.U !UP0, `(.L_x_13) ;  /* 0x0000000108c47547 */ /* 0x000fd8000b800000 */
[----:B------:R-:W0:Y:S01]  /*0770*/  LDC.64 R2, c[0x0][0x380] ;  /* 0x0000e000ff027b82 */ /* 0x000e220000000a00 */
[----:B------:R-:W-:-:S05]  /*0780*/  IMAD.SHL.U32 R4, R0, 0x4, RZ ;  /* 0x0000000400047824 */ /* 0x000fca00078e00ff */
[C---:B------:R-:W-:Y:S02]  /*0790*/  ISETP.EQ.AND P1, PT, R4.reuse, RZ, PT ;  /* 0x000000ff0400720c */ /* 0x040fe40003f22270 */
[C---:B------:R-:W-:Y:S02]  /*07a0*/  ISETP.EQ.AND P5, PT, R4.reuse, -0x10, PT ;  /* 0xfffffff00400780c */ /* 0x040fe40003fa2270 */
[C---:B------:R-:W-:Y:S02]  /*07b0*/  ISETP.EQ.AND P2, PT, R4.reuse, 0x10, PT ;  /* 0x000000100400780c */ /* 0x040fe40003f42270 */
[C---:B------:R-:W-:Y:S02]  /*07c0*/  ISETP.EQ.AND P3, PT, R4.reuse, 0x20, PT ;  /* 0x000000200400780c */ /* 0x040fe40003f62270 */
[----:B------:R-:W-:-:S05]  /*07d0*/  ISETP.EQ.AND P4, PT, R4, 0x30, PT ;  /* 0x000000300400780c */ /* 0x000fca0003f82270 */
[----:B------:R-:W-:Y:S01]  /*07e0*/  @P1 MOV R5, RZ ;  /* 0x000000ff00051202 */ /* 0x000fe20000000f00 */
[----:B------:R-:W-:Y:S01]  /*07f0*/  @P1 IMAD.MOV.U32 R7, RZ, RZ, 0x1 ;  /* 0x00000001ff071424 */ /* 0x000fe200078e00ff */
[----:B------:R-:W-:Y:S01]  /*0800*/  @P1 MOV R11, 0x3 ;  /* 0x00000003000b1802 */ /* 0x000fe20000000f00 */
[----:B------:R-:W-:Y:S01]  /*0810*/  @P1 IMAD.MOV.U32 R9, RZ, RZ, 0x2 ;  /* 0x00000002ff091424 */ /* 0x000fe200078e00ff */
[----:B------:R-:W-:Y:S01]  /*0820*/  @P5 MOV R17, 0x2 ;  /* 0x0000000200115802 */ /* 0x000fe20000000f00 */
[----:B------:R-:W-:Y:S01]  /*0830*/  @P5 IMAD.MOV.U32 R13, RZ, RZ, RZ ;  /* 0x000000ffff0d5224 */ /* 0x000fe200078e00ff */
        /* <DEDUP_REMOVED lines=11> */
[----:B------:R-:W-:-:S02]  /*08f0*/  @P1 IMAD.MOV.U32 R15, RZ, RZ, 0x5 ;  /* 0x00000005ff0f1424 */ /* 0x000fc400078e00ff */
[----:B------:R-:W-:Y:S01]  /*0900*/  @P1 IMAD.MOV.U32 R17, RZ, RZ, 0x6 ;  /* 0x00000006ff111424 */ /* 0x000fe200078e00ff */
[----:B------:R-:W-:Y:S01]  /*0910*/  @P2 MOV R17, 0xa ;  /* 0x0000000a00112802 */ /* 0x000fe20000000f00 */
[----:B------:R-:W-:Y:S02]  /*0920*/  @P3 IMAD.MOV.U32 R7, RZ, RZ, 0x9 ;  /* 0x00000009ff073424 */ /* 0x000fe400078e00ff */
[----:B------:R-:W-:Y:S02]  /*0930*/  @P3 IMAD.MOV.U32 R9, RZ, RZ, 0xa ;  /* 0x0000000aff093424 */ /* 0x000fe400078e00ff */
[----:B------:R-:W-:Y:S01]  /*0940*/  @P3 IMAD.MOV.U32 R11, RZ, RZ, 0xb ;  /* 0x0000000bff0b3424 */ /* 0x000fe200078e00ff */
[----:B------:R-:W-:Y:S01]  /*0950*/  @P4 MOV R11, 0xf ;  /* 0x0000000f000b4802 */ /* 0x000fe20000000f00 */
[----:B------:R-:W-:Y:S01]  /*0960*/  @P2 IMAD.MOV.U32 R15, RZ, RZ, 0x9 ;  /* 0x00000009ff0f2424 */ /* 0x000fe200078e00ff */
[----:B------:R-:W-:Y:S01]  /*0970*/  @P3 MOV R15, 0xd ;  /* 0x0000000d000f3802 */ /* 0x000fe20000000f00 */
[----:B------:R-:W-:Y:S01]  /*0980*/  @P2 IMAD.MOV.U32 R19, RZ, RZ, 0xb ;  /* 0x0000000bff132424 */ /* 0x000fe200078e00ff */
[----:B------:R-:W-:Y:S01]  /*0990*/  @P3 MOV R19, 0xf ;  /* 0x0000000f00133802 */ /* 0x000fe20000000f00 */
[----:B0-----:R-:W-:-:S04]  /*09a0*/  IMAD.WIDE.U32 R2, R0, 0x4, R2 ;  /* 0x0000000400027825 */ /* 0x001fc800078e0002 */
[----:B------:R-:W-:Y:S01]  /*09b0*/  @P4 IMAD.MOV.U32 R7, RZ, RZ, 0xd ;  /* 0x0000000dff074424 */ /* 0x000fe200078e00ff */
[----:B------:R0:W-:Y:S01]  /*09c0*/  STG.E desc[UR10][R2.64], R5 ;  /* 0x0000000502007986 */ /* 0x0001e2000c10190a */
[----:B------:R-:W-:Y:S02]  /*09d0*/  @P4 IMAD.MOV.U32 R9, RZ, RZ, 0xe ;  /* 0x0000000eff094424 */ /* 0x000fe400078e00ff */
[----:B------:R-:W-:Y:S01]  /*09e0*/  @P3 IMAD.MOV.U32 R13, RZ, RZ, 0xc ;  /* 0x0000000cff0d3424 */ /* 0x000fe200078e00ff */
[----:B------:R0:W-:Y:S01]  /*09f0*/  STG.E desc[UR10][R2.64+0x4], R7 ;  /* 0x0000040702007986 */ /* 0x0001e2000c10190a */
[----:B------:R-:W-:Y:S02]  /*0a00*/  @P3 IMAD.MOV.U32 R17, RZ, RZ, 0xe ;  /* 0x0000000eff113424 */ /* 0x000fe400078e00ff */
[----:B------:R-:W-:Y:S01]  /*0a10*/  VIADD R0, R0, 0x8 ;  /* 0x0000000800007836 */ /* 0x000fe20000000000 */
[----:B------:R0:W-:Y:S04]  /*0a20*/  STG.E desc[UR10][R2.64+0x8], R9 ;  /* 0x0000080902007986 */ /* 0x0001e8000c10190a */
[----:B------:R0:W-:Y:S04]  /*0a30*/  STG.E desc[UR10][R2.64+0xc], R11 ;  /* 0x00000c0b02007986 */ /* 0x0001e8000c10190a */
[----:B------:R0:W-:Y:S04]  /*0a40*/  STG.E desc[UR10][R2.64+0x10], R13 ;  /* 0x0000100d02007986 */ /* 0x0001e8000c10190a */
[----:B------:R0:W-:Y:S04]  /*0a50*/  STG.E desc[UR10][R2.64+0x14], R15 ;  /* 0x0000140f02007986 */ /* 0x0001e8000c10190a */
[----:B------:R0:W-:Y:S04]  /*0a60*/  STG.E desc[UR10][R2.64+0x18], R17 ;  /* 0x0000181102007986 */ /* 0x0001e8000c10190a */
[----:B------:R0:W-:Y:S02]  /*0a70*/  STG.E desc[UR10][R2.64+0x1c], R19 ;  /* 0x00001c1302007986 */ /* 0x0001e4000c10190a */
.L_x_13:
[----:B------:R-:W-:Y:S05]  /*0a80*/  @!P0 EXIT ;  /* 0x000000000000894d */ /* 0x000fea0003800000 */
[----:B------:R-:W-:Y:S02]  /*0a90*/  UISETP.GE.U32.AND UP0, UPT, UR5, 0x4, UPT ;  /* 0x000000040500788c */ /* 0x000fe4000bf06070 */
[----:B------:R-:W-:-:S06]  /*0aa0*/  ULOP3.LUT UR4, UR6, 0x3, URZ, 0xc0, !UPT ;  /* 0x0000000306047892 */ /* 0x000fcc000f8ec0ff */
[----:B------:R-:W-:Y:S01]  /*0ab0*/  ISETP.NE.AND P0, PT, RZ, UR4, PT ;  /* 0x00000004ff007c0c */ /* 0x000fe2000bf05270 */
[----:B------:R-:W-:-:S12]  /*0ac0*/  BRA.U !UP0, `(.L_x_14) ;  /* 0x0000000108707547 */ /* 0x000fd8000b800000 */
[----:B0-----:R-:W0:Y:S01]  /*0ad0*/  LDC.64 R2, c[0x0][0x380] ;  /* 0x0000e000ff027b82 */ /* 0x001e220000000a00 */
[----:B------:R-:W-:-:S04]  /*0ae0*/  SHF.L.U32 R4, R0, 0x2, RZ ;  /* 0x0000000200047819 */ /* 0x000fc800000006ff */
[C---:B------:R-:W-:Y:S02]  /*0af0*/  ISETP.EQ.AND P1, PT, R4.reuse, RZ, PT ;  /* 0x000000ff0400720c */ /* 0x040fe40003f22270 */
[C---:B------:R-:W-:Y:S02]  /*0b00*/  ISETP.EQ.AND P2, PT, R4.reuse, 0x10, PT ;  /* 0x000000100400780c */ /* 0x040fe40003f42270 */
[C---:B------:R-:W-:Y:S02]  /*0b10*/  ISETP.EQ.AND P3, PT, R4.reuse, 0x20, PT ;  /* 0x000000200400780c */ /* 0x040fe40003f62270 */
[----:B------:R-:W-:-:S07]  /*0b20*/  ISETP.EQ.AND P4, PT, R4, 0x30, PT ;  /* 0x000000300400780c */ /* 0x000fce0003f82270 */
        /* <DEDUP_REMOVED lines=12> */
[----:B0-----:R-:W-:Y:S01]  /*0bf0*/  IMAD.WIDE.U32 R2, R0, 0x4, R2 ;  /* 0x0000000400027825 */ /* 0x001fe200078e0002 */
[----:B------:R-:W-:-:S02]  /*0c00*/  @P4 MOV R7, 0xd ;  /* 0x0000000d00074802 */ /* 0x000fc40000000f00 */
[----:B------:R-:W-:Y:S01]  /*0c10*/  @P4 MOV R11, 0xf ;  /* 0x0000000f000b4802 */ /* 0x000fe20000000f00 */
[----:B------:R-:W-:Y:S02]  /*0c20*/  @P4 IMAD.MOV.U32 R5, RZ, RZ, 0xc ;  /* 0x0000000cff054424 */ /* 0x000fe400078e00ff */
[----:B------:R-:W-:Y:S01]  /*0c30*/  @P4 IMAD.MOV.U32 R9, RZ, RZ, 0xe ;  /* 0x0000000eff094424 */ /* 0x000fe200078e00ff */
[----:B------:R1:W-:Y:S01]  /*0c40*/  STG.E desc[UR10][R2.64+0x4], R7 ;  /* 0x0000040702007986 */ /* 0x0003e2000c10190a */
[----:B------:R-:W-:-:S03]  /*0c50*/  VIADD R0, R0, 0x4 ;  /* 0x0000000400007836 */ /* 0x000fc60000000000 */
[----:B------:R1:W-:Y:S04]  /*0c60*/  STG.E desc[UR10][R2.64], R5 ;  /* 0x0000000502007986 */ /* 0x0003e8000c10190a */
[----:B------:R1:W-:Y:S04]  /*0c70*/  STG.E desc[UR10][R2.64+0x8], R9 ;  /* 0x0000080902007986 */ /* 0x0003e8000c10190a */
[----:B------:R1:W-:Y:S02]  /*0c80*/  STG.E desc[UR10][R2.64+0xc], R11 ;  /* 0x00000c0b02007986 */ /* 0x0003e4000c10190a */
.L_x_14:
[----:B------:R-:W-:Y:S05]  /*0c90*/  @!P0 EXIT ;  /* 0x000000000000894d */ /* 0x000fea0003800000 */
[----:B01----:R-:W0:Y:S01]  /*0ca0*/  LDC.64 R2, c[0x0][0x380] ;  /* 0x0000e000ff027b82 */ /* 0x003e220000000a00 */
[----:B------:R-:W-:Y:S01]  /*0cb0*/  UIADD3 UR4, UPT, UPT, -UR4, URZ, URZ ;  /* 0x000000ff04047290 */ /* 0x000fe2000fffe1ff */
[C---:B0-----:R-:W-:Y:S01]  /*0cc0*/  IMAD.WIDE.U32 R2, R0.reuse, 0x4, R2 ;  /* 0x0000000400027825 */ /* 0x041fe200078e0002 */
[----:B------:R-:W-:-:S10]  /*0cd0*/  SHF.L.U32 R0, R0, 0x2, RZ ;  /* 0x0000000200007819 */ /* 0x000fd400000006ff */
.L_x_15:
[C---:B------:R-:W-:Y:S01]  /*0ce0*/  ISETP.EQ.AND P0, PT, R0.reuse, RZ, PT ;  /* 0x000000ff0000720c */ /* 0x040fe20003f02270 */
[----:B------:R-:W-:Y:S01]  /*0cf0*/  UIADD3 UR4, UPT, UPT, UR4, 0x1, URZ ;  /* 0x0000000104047890 */ /* 0x000fe2000fffe0ff */
[C---:B------:R-:W-:Y:S02]  /*0d00*/  ISETP.EQ.AND P1, PT, R0.reuse, 0x4, PT ;  /* 0x000000040000780c */ /* 0x040fe40003f22270 */
[C---:B------:R-:W-:Y:S01]  /*0d10*/  ISETP.EQ.AND P2, PT, R0.reuse, 0x8, PT ;  /* 0x000000080000780c */ /* 0x040fe20003f42270 */
[----:B------:R-:W-:Y:S01]  /*0d20*/  UISETP.NE.AND UP0, UPT, UR4, URZ, UPT ;  /* 0x000000ff0400728c */ /* 0x000fe2000bf05270 */
[----:B------:R-:W-:-:S07]  /*0d30*/  ISETP.EQ.AND P3, PT, R0, 0xc, PT ;  /* 0x0000000c0000780c */ /* 0x000fce0003f62270 */
[----:B------:R-:W-:Y:S01]  /*0d40*/  @P0 IMAD.MOV.U32 R5, RZ, RZ, RZ ;  /* 0x000000ffff050224 */ /* 0x000fe200078e00ff */
[C---:B------:R-:W-:Y:S02]  /*0d50*/  ISETP.EQ.AND P0, PT, R0.reuse, 0x10, PT ;  /* 0x000000100000780c */ /* 0x040fe40003f02270 */
[----:B------:R-:W-:Y:S01]  /*0d60*/  @P1 MOV R5, 0x1 ;  /* 0x0000000100051802 */ /* 0x000fe20000000f00 */
[----:B------:R-:W-:Y:S01]  /*0d70*/  @P2 IMAD.MOV.U32 R5, RZ, RZ, 0x2 ;  /* 0x00000002ff052424 */ /* 0x000fe200078e00ff */
[C---:B------:R-:W-:Y:S02]  /*0d80*/  ISETP.EQ.AND P1, PT, R0.reuse, 0x14, PT ;  /* 0x000000140000780c */ /* 0x040fe40003f22270 */
[C---:B------:R-:W-:Y:S02]  /*0d90*/  ISETP.EQ.AND P2, PT, R0.reuse, 0x18, PT ;  /* 0x000000180000780c */ /* 0x040fe40003f42270 */
[----:B------:R-:W-:Y:S02]  /*0da0*/  @P3 MOV R5, 0x3 ;  /* 0x0000000300053802 */ /* 0x000fe40000000f00 */
[----:B------:R-:W-:-:S03]  /*0db0*/  ISETP.EQ.AND P3, PT, R0, 0x1c, PT ;  /* 0x0000001c0000780c */ /* 0x000fc60003f62270 */
[----:B------:R-:W-:Y:S01]  /*0dc0*/  @P0 IMAD.MOV.U32 R5, RZ, RZ, 0x4 ;  /* 0x00000004ff050424 */ /* 0x000fe200078e00ff */
[----:B------:R-:W-:-:S03]  /*0dd0*/  ISETP.EQ.AND P0, PT, R0, 0x20, PT ;  /* 0x000000200000780c */ /* 0x000fc60003f02270 */
[----:B------:R-:W-:Y:S02]  /*0de0*/  @P1 MOV R5, 0x5 ;  /* 0x0000000500051802 */ /* 0x000fe40000000f00 */
[C---:B------:R-:W-:Y:S01]  /*0df0*/  ISETP.EQ.AND P1, PT, R0.reuse, 0x24, PT ;  /* 0x000000240000780c */ /* 0x040fe20003f22270 */
[----:B------:R-:W-:Y:S01]  /*0e00*/  @P2 IMAD.MOV.U32 R5, RZ, RZ, 0x6 ;  /* 0x00000006ff052424 */ /* 0x000fe200078e00ff */
[C---:B------:R-:W-:Y:S02]  /*0e10*/  ISETP.EQ.AND P2, PT, R0.reuse, 0x28, PT ;  /* 0x000000280000780c */ /* 0x040fe40003f42270 */
[----:B------:R-:W-:Y:S02]  /*0e20*/  @P3 MOV R5, 0x7 ;  /* 0x0000000700053802 */ /* 0x000fe40000000f00 */
[C---:B------:R-:W-:Y:S02]  /*0e30*/  ISETP.EQ.AND P3, PT, R0.reuse, 0x2c, PT ;  /* 0x0000002c0000780c */ /* 0x040fe40003f62270 */
[----:B------:R-:W-:Y:S01]  /*0e40*/  @P0 IMAD.MOV.U32 R5, RZ, RZ, 0x8 ;  /* 0x00000008ff050424 */ /* 0x000fe200078e00ff */
[----:B------:R-:W-:-:S04]  /*0e50*/  ISETP.EQ.AND P0, PT, R0, 0x30, PT ;  /* 0x000000300000780c */ /* 0x000fc80003f02270 */
[----:B------:R-:W-:Y:S02]  /*0e60*/  @P1 MOV R5, 0x9 ;  /* 0x0000000900051802 */ /* 0x000fe40000000f00 */
[C---:B------:R-:W-:Y:S01]  /*0e70*/  ISETP.EQ.AND P1, PT, R0.reuse, 0x34, PT ;  /* 0x000000340000780c */ /* 0x040fe20003f22270 */
[----:B------:R-:W-:Y:S01]  /*0e80*/  @P2 IMAD.MOV.U32 R5, RZ, RZ, 0xa ;  /* 0x0000000aff052424 */ /* 0x000fe200078e00ff */
[C---:B------:R-:W-:Y:S02]  /*0e90*/  ISETP.EQ.AND P2, PT, R0.reuse, 0x38, PT ;  /* 0x000000380000780c */ /* 0x040fe40003f42270 */
[----:B------:R-:W-:Y:S02]  /*0ea0*/  @P3 MOV R5, 0xb ;  /* 0x0000000b00053802 */ /* 0x000fe40000000f00 */
[C---:B------:R-:W-:Y:S01]  /*0eb0*/  ISETP.EQ.AND P3, PT, R0.reuse, 0x3c, PT ;  /* 0x0000003c0000780c */ /* 0x040fe20003f62270 */
[----:B------:R-:W-:Y:S02]  /*0ec0*/  @P0 IMAD.MOV.U32 R5, RZ, RZ, 0xc ;  /* 0x0000000cff050424 */ /* 0x000fe400078e00ff */
[----:B------:R-:W-:-:S04]  /*0ed0*/  VIADD R0, R0, 0x4 ;  /* 0x0000000400007836 */ /* 0x000fc80000000000 */
[----:B------:R-:W-:Y:S02]  /*0ee0*/  @P1 MOV R5, 0xd ;  /* 0x0000000d00051802 */ /* 0x000fe40000000f00 */
[----:B------:R-:W-:-:S04]  /*0ef0*/  @P2 IMAD.MOV.U32 R5, RZ, RZ, 0xe ;  /* 0x0000000eff052424 */ /* 0x000fc800078e00ff */
[----:B------:R-:W-:-:S05]  /*0f00*/  @P3 MOV R5, 0xf ;  /* 0x0000000f00053802 */ /* 0x000fca0000000f00 */
[----:B------:R0:W-:Y:S02]  /*0f10*/  STG.E desc[UR10][R2.64], R5 ;  /* 0x0000000502007986 */ /* 0x0001e4000c10190a */
[----:B0-----:R-:W-:-:S04]  /*0f20*/  IADD3 R2, P0, PT, R2, 0x4, RZ ;  /* 0x0000000402027810 */ /* 0x001fc80007f1e0ff */
[----:B------:R-:W-:Y:S01]  /*0f30*/  IADD3.X R3, PT, PT, RZ, R3, RZ, P0, !PT ;  /* 0x00000003ff037210 */ /* 0x000fe200007fe4ff */
[----:B------:R-:W-:Y:S08]  /*0f40*/  BRA.U UP0, `(.L_x_15) ;  /* 0xfffffffd00647547 */ /* 0x000ff0000b83ffff */
[----:B------:R-:W-:Y:S05]  /*0f50*/  EXIT ;  /* 0x000000000000794d */ /* 0x000fea0003800000 */
.L_x_16:
        /* <DEDUP_REMOVED lines=10> */
.L_x_20:


//--------------------- .text._Z35linear_multiply_register_mem_devicePjS_ --------------------------
	.section	.text._Z35linear_multiply_register_mem_devicePjS_,"ax",@progbits
	.align	128
        .global         _Z35linear_multiply_register_mem_devicePjS_
        .type           _Z35linear_multiply_register_mem_devicePjS_,@function
        .size           _Z35linear_multiply_register_mem_devicePjS_,(.L_x_21 - _Z35linear_multiply_register_mem_devicePjS_)
        .other          _Z35linear_multiply_register_mem_devicePjS_,@"STO_CUDA_ENTRY STV_DEFAULT"
_Z35linear_multiply_register_mem_devicePjS_:
.text._Z35linear_multiply_register_mem_devicePjS_:
[----:B------:R-:W-:Y:S01]  /*0000*/  LDC R1, c[0x0][0x37c] ;  /* 0x0000df00ff017b82 */ /* 0x000fe20000000800 */
[----:B------:R-:W0:Y:S07]  /*0010*/  S2R R3, SR_TID.X ;  /* 0x0000000000037919 */ /* 0x000e2e0000002100 */
[----:B------:R-:W0:Y:S01]  /*0020*/  S2UR UR4, SR_CTAID.X ;  /* 0x00000000000479c3 */ /* 0x000e220000002500 */
[----:B------:R-:W1:Y:S07]  /*0030*/  LDCU.64 UR6, c[0x0][0x380] ;  /* 0x00007000ff0677ac */ /* 0x000e6e0008000a00 */
[----:B------:R-:W0:Y:S02]  /*0040*/  LDC R0, c[0x0][0x360] ;  /* 0x0000d800ff007b82 */ /* 0x000e240000000800 */
[----:B0-----:R-:W-:Y:S01]  /*0050*/  IMAD R0, R0, UR4, R3 ;  /* 0x0000000400007c24 */ /* 0x001fe2000f8e0203 */
[----:B------:R-:W0:Y:S03]  /*0060*/  LDCU.64 UR4, c[0x0][0x358] ;  /* 0x00006b00ff0477ac */ /* 0x000e260008000a00 */
[----:B------:R-:W-:-:S03]  /*0070*/  IMAD.WIDE.U32 R2, R0, 0x4, RZ ;  /* 0x0000000400027825 */ /* 0x000fc600078e00ff */
[----:B-1----:R-:W-:-:S04]  /*0080*/  IADD3 R4, P0, PT, R2, UR6, RZ ;  /* 0x0000000602047c10 */ /* 0x002fc8000ff1e0ff */
[----:B------:R-:W-:-:S05]  /*0090*/  IADD3.X R5, PT, PT, R3, UR7, RZ, P0, !PT ;  /* 0x0000000703057c10 */ /* 0x000fca00087fe4ff */
[----:B0-----:R0:W2:Y:S01]  /*00a0*/  LDG.E R4, desc[UR4][R4.64] ;  /* 0x0000000404047981 */ /* 0x0010a2000c1e1900 */
[----:B------:R-:W-:Y:S02]  /*00b0*/  LOP3.LUT R7, R2, 0x3c, RZ, 0xc0, !PT ;  /* 0x0000003c02077812 */ /* 0x000fe400078ec0ff */
[----:B------:R-:W1:Y:S02]  /*00c0*/  LDC.64 R2, c[0x0][0x388] ;  /* 0x0000e200ff027b82 */ /* 0x000e640000000a00 */
[C---:B------:R-:W-:Y:S02]  /*00d0*/  ISETP.EQ.AND P2, PT, R7.reuse, RZ, PT ;  /* 0x000000ff0700720c */ /* 0x040fe40003f42270 */
[C---:B------:R-:W-:Y:S02]  /*00e0*/  ISETP.EQ.AND P3, PT, R7.reuse, 0x4, PT ;  /* 0x000000040700780c */ /* 0x040fe40003f62270 */
[C---:B------:R-:W-:Y:S02]  /*00f0*/  ISETP.EQ.AND P0, PT, R7.reuse, 0x8, PT ;  /* 0x000000080700780c */ /* 0x040fe40003f02270 */
[----:B------:R-:W-:-:S02]  /*0100*/  ISETP.EQ.AND P1, PT, R7, 0xc, PT ;  /* 0x0000000c0700780c */ /* 0x000fc40003f22270 */
[----:B0-----:R-:W-:-:S05]  /*0110*/  SHF.R.U32.HI R5, RZ, 0x4, R0 ;  /* 0x00000004ff057819 */ /* 0x001fca0000011600 */
[----:B------:R-:W-:Y:S01]  /*0120*/  @P2 IMAD.MOV.U32 R6, RZ, RZ, RZ ;  /* 0x000000ffff062224 */ /* 0x000fe200078e00ff */
[C---:B------:R-:W-:Y:S01]  /*0130*/  ISETP.EQ.AND P2, PT, R7.reuse, 0x10, PT ;  /* 0x000000100700780c */ /* 0x040fe20003f42270 */
[----:B------:R-:W-:Y:S01]  /*0140*/  @P3 IMAD.MOV.U32 R6, RZ, RZ, 0x1 ;  /* 0x00000001ff063424 */ /* 0x000fe200078e00ff */
[C---:B------:R-:W-:Y:S01]  /*0150*/  ISETP.EQ.AND P3, PT, R7.reuse, 0x14, PT ;  /* 0x000000140700780c */ /* 0x040fe20003f62270 */
[----:B------:R-:W-:Y:S01]  /*0160*/  @P0 IMAD.MOV.U32 R6, RZ, RZ, 0x2 ;  /* 0x00000002ff060424 */ /* 0x000fe200078e00ff */
[C---:B------:R-:W-:Y:S01]  /*0170*/  ISETP.EQ.AND P0, PT, R7.reuse, 0x18, PT ;  /* 0x000000180700780c */ /* 0x040fe20003f02270 */
[----:B------:R-:W-:Y:S01]  /*0180*/  @P1 IMAD.MOV.U32 R6, RZ, RZ, 0x3 ;  /* 0x00000003ff061424 */ /* 0x000fe200078e00ff */
[----:B------:R-:W-:Y:S01]  /*0190*/  ISETP.EQ.AND P1, PT, R7, 0x1c, PT ;  /* 0x0000001c0700780c */ /* 0x000fe20003f22270 */
[----:B-1----:R-:W-:-:S06]  /*01a0*/  IMAD.WIDE.U32 R2, R5, 0x4, R2 ;  /* 0x0000000405027825 */ /* 0x002fcc00078e0002 */
[----:B------:R-:W-:Y:S01]  /*01b0*/  @P2 IMAD.MOV.U32 R6, RZ, RZ, 0x4 ;  /* 0x00000004ff062424 */ /* 0x000fe200078e00ff */
[C---:B------:R-:W-:Y:S01]  /*01c0*/  ISETP.EQ.AND P2, PT, R7.reuse, 0x20, PT ;  /* 0x000000200700780c */ /* 0x040fe20003f42270 */
[----:B------:R-:W-:Y:S01]  /*01d0*/  @P3 IMAD.MOV.U32 R6, RZ, RZ, 0x5 ;  /* 0x00000005ff063424 */ /* 0x000fe200078e00ff */
[C---:B------:R-:W-:Y:S01]  /*01e0*/  ISETP.EQ.AND P3, PT, R7.reuse, 0x24, PT ;  /* 0x000000240700780c */ /* 0x040fe20003f62270 */
[----:B------:R-:W-:Y:S01]  /*01f0*/  @P0 IMAD.MOV.U32 R6, RZ, RZ, 0x6 ;  /* 0x00000006ff060424 */ /* 0x000fe200078e00ff */
[C---:B------:R-:W-:Y:S01]  /*0200*/  ISETP.EQ.AND P0, PT, R7.reuse, 0x28, PT ;  /* 0x000000280700780c */ /* 0x040fe20003f02270 */
[----:B------:R-:W-:Y:S01]  /*0210*/  @P1 IMAD.MOV.U32 R6, RZ, RZ, 0x7 ;  /* 0x00000007ff061424 */ /* 0x000fe200078e00ff */
[----:B------:R-:W-:-:S07]  /*0220*/  ISETP.EQ.AND P1, PT, R7, 0x2c, PT ;  /* 0x0000002c0700780c */ /* 0x000fce0003f22270 */
        /* <DEDUP_REMOVED lines=8> */
[----:B------:R-:W-:Y:S02]  /*02b0*/  @P2 IMAD.MOV.U32 R6, RZ, RZ, 0xc ;  /* 0x0000000cff062424 */ /* 0x000fe400078e00ff */
[----:B------:R-:W-:Y:S02]  /*02c0*/  @P3 IMAD.MOV.U32 R6, RZ, RZ, 0xd ;  /* 0x0000000dff063424 */ /* 0x000fe400078e00ff */
[----:B------:R-:W-:Y:S02]  /*02d0*/  @P0 IMAD.MOV.U32 R6, RZ, RZ, 0xe ;  /* 0x0000000eff060424 */ /* 0x000fe400078e00ff */
[----:B------:R-:W-:-:S04]  /*02e0*/  @P1 IMAD.MOV.U32 R6, RZ, RZ, 0xf ;  /* 0x0000000fff061424 */ /* 0x000fc800078e00ff */
[----:B--2---:R-:W-:-:S05]  /*02f0*/  IMAD R5, R4, R6, RZ ;  /* 0x0000000604057224 */ /* 0x004fca00078e02ff */
[----:B------:R-:W-:Y:S01]  /*0300*/  REDG.E.ADD.STRONG.GPU desc[UR4][R2.64], R5 ;  /* 0x000000050200798e */ /* 0x000fe2000c12e104 */
[----:B------:R-:W-:Y:S05]  /*0310*/  EXIT ;  /* 0x000000000000794d */ /* 0x000fea0003800000 */
.L_x_17:
        /* <DEDUP_REMOVED lines=14> */
.L_x_21:


//--------------------- .text._Z33linear_multiply_shared_mem_devicePjS_S_ --------------------------
	.section	.text._Z33linear_multiply_shared_mem_devicePjS_S_,"ax",@progbits
	.align	128
        .global         _Z33linear_multiply_shared_mem_devicePjS_S_
        .type           _Z33linear_multiply_shared_mem_devicePjS_S_,@function
        .size           _Z33linear_multiply_shared_mem_devicePjS_S_,(.L_x_22 - _Z33linear_multiply_shared_mem_devicePjS_S_)
        .other          _Z33linear_multiply_shared_mem_devicePjS_S_,@"STO_CUDA_ENTRY STV_DEFAULT"
_Z33linear_multiply_shared_mem_devicePjS_S_:
.text._Z33linear_multiply_shared_mem_devicePjS_S_:
[----:B------:R-:W-:Y:S01]  /*0000*/  LDC R1, c[0x0][0x37c] ;  /* 0x0000df00ff017b82 */ /* 0x000fe20000000800 */
[----:B------:R-:W0:Y:S07]  /*0010*/  S2R R5, SR_TID.X ;  /* 0x0000000000057919 */ /* 0x000e2e0000002100 */
[----:B------:R-:W0:Y:S01]  /*0020*/  S2UR UR4, SR_CTAID.X ;  /* 0x00000000000479c3 */ /* 0x000e220000002500 */
[----:B------:R-:W1:Y:S07]  /*0030*/  LDCU.64 UR6, c[0x0][0x358] ;  /* 0x00006b00ff0677ac */ /* 0x000e6e0008000a00 */
[----:B------:R-:W0:Y:S08]  /*0040*/  LDC R0, c[0x0][0x360] ;  /* 0x0000d800ff007b82 */ /* 0x000e300000000800 */
[----:B------:R-:W2:Y:S08]  /*0050*/  LDC.64 R2, c[0x0][0x388] ;  /* 0x0000e200ff027b82 */ /* 0x000eb00000000a00 */
[----:B------:R-:W3:Y:S01]  /*0060*/  LDC.64 R20, c[0x0][0x380] ;  /* 0x0000e000ff147b82 */ /* 0x000ee20000000a00 */
[----:B0-----:R-:W-:-:S04]  /*0070*/  IMAD R0, R0, UR4, R5 ;  /* 0x0000000400007c24 */ /* 0x001fc8000f8e0205 */
[----:B------:R-:W-:-:S05]  /*0080*/  IMAD.HI.U32 R4, R0, -0x33333333, RZ ;  /* 0xcccccccd00047827 */ /* 0x000fca00078e00ff */
[----:B------:R-:W-:-:S04]  /*0090*/  SHF.R.U32.HI R4, RZ, 0xd, R4 ;  /* 0x0000000dff047819 */ /* 0x000fc80000011604 */
[----:B------:R-:W-:-:S05]  /*00a0*/  LOP3.LUT R5, R4, 0x7fff0, RZ, 0xc0, !PT ;  /* 0x0007fff004057812 */ /* 0x000fca00078ec0ff */
[----:B--2---:R-:W-:-:S05]  /*00b0*/  IMAD.WIDE.U32 R2, R5, 0x4, R2 ;  /* 0x0000000405027825 */ /* 0x004fca00078e0002 */
[----:B-1----:R-:W2:Y:S04]  /*00c0*/  LDG.E R16, desc[UR6][R2.64] ;  /* 0x0000000602107981 */ /* 0x002ea8000c1e1900 */
[----:B------:R-:W2:Y:S04]  /*00d0*/  LDG.E R17, desc[UR6][R2.64+0x4] ;  /* 0x0000040602117981 */ /* 0x000ea8000c1e1900 */
[----:B------:R-:W2:Y:S04]  /*00e0*/  LDG.E R18, desc[UR6][R2.64+0x8] ;  /* 0x0000080602127981 */ /* 0x000ea8000c1e1900 */
[----:B------:R-:W2:Y:S04]  /*00f0*/  LDG.E R19, desc[UR6][R2.64+0xc] ;  /* 0x00000c0602137981 */ /* 0x000ea8000c1e1900 */
[----:B------:R-:W4:Y:S04]  /*0100*/  LDG.E R12, desc[UR6][R2.64+0x10] ;  /* 0x00001006020c7981 */ /* 0x000f28000c1e1900 */
[----:B------:R-:W4:Y:S04]  /*0110*/  LDG.E R13, desc[UR6][R2.64+0x14] ;  /* 0x00001406020d7981 */ /* 0x000f28000c1e1900 */
[----:B------:R-:W4:Y:S04]  /*0120*/  LDG.E R14, desc[UR6][R2.64+0x18] ;  /* 0x00001806020e7981 */ /* 0x000f28000c1e1900 */
[----:B------:R-:W4:Y:S04]  /*0130*/  LDG.E R15, desc[UR6][R2.64+0x1c] ;  /* 0x00001c06020f7981 */ /* 0x000f28000c1e1900 */
[----:B------:R-:W5:Y:S04]  /*0140*/  LDG.E R8, desc[UR6][R2.64+0x20] ;  /* 0x0000200602087981 */ /* 0x000f68000c1e1900 */
[----:B------:R-:W5:Y:S04]  /*0150*/  LDG.E R9, desc[UR6][R2.64+0x24] ;  /* 0x0000240602097981 */ /* 0x000f68000c1e1900 */
[----:B------:R-:W5:Y:S04]  /*0160*/  LDG.E R10, desc[UR6][R2.64+0x28] ;  /* 0x00002806020a7981 */ /* 0x000f68000c1e1900 */
[----:B------:R-:W5:Y:S04]  /*0170*/  LDG.E R11, desc[UR6][R2.64+0x2c] ;  /* 0x00002c06020b7981 */ /* 0x000f68000c1e1900 */
[----:B------:R-:W5:Y:S04]  /*0180*/  LDG.E R4, desc[UR6][R2.64+0x30] ;  /* 0x0000300602047981 */ /* 0x000f68000c1e1900 */
[----:B------:R-:W5:Y:S04]  /*0190*/  LDG.E R5, desc[UR6][R2.64+0x34] ;  /* 0x0000340602057981 */ /* 0x000f68000c1e1900 */
[----:B------:R-:W5:Y:S04]  /*01a0*/  LDG.E R6, desc[UR6][R2.64+0x38] ;  /* 0x0000380602067981 */ /* 0x000f68000c1e1900 */
[----:B------:R0:W5:Y:S01]  /*01b0*/  LDG.E R7, desc[UR6][R2.64+0x3c] ;  /* 0x00003c0602077981 */ /* 0x000162000c1e1900 */
[----:B---3--:R-:W-:-:S06]  /*01c0*/  IMAD.WIDE.U32 R20, R0, 0x4, R20 ;  /* 0x0000000400147825 */ /* 0x008fcc00078e0014 */
[----:B------:R1:W3:Y:S01]  /*01d0*/  LDG.E R20, desc[UR6][R20.64] ;  /* 0x0000000614147981 */ /* 0x0002e2000c1e1900 */
[----:B------:R-:W1:Y:S01]  /*01e0*/  S2UR UR5, SR_CgaCtaId ;  /* 0x00000000000579c3 */ /* 0x000e620000008800 */
[----:B------:R-:W-:Y:S01]  /*01f0*/  UMOV UR4, 0x400 ;  /* 0x0000040000047882 */ /* 0x000fe20000000000 */
[----:B------:R-:W-:-:S04]  /*0200*/  SHF.L.U32 R22, R0, 0x2, RZ ;  /* 0x0000000200167819 */ /* 0x000fc800000006ff */
[----:B------:R-:W-:Y:S02]  /*0210*/  LOP3.LUT R22, R22, 0x3c, RZ, 0xc0, !PT ;  /* 0x0000003c16167812 */ /* 0x000fe400078ec0ff */
[----:B0-----:R-:W0:Y:S01]  /*0220*/  LDC.64 R2, c[0x0][0x390] ;  /* 0x0000e400ff027b82 */ /* 0x001e220000000a00 */
[----:B-1----:R-:W-:Y:S01]  /*0230*/  SHF.R.U32.HI R21, RZ, 0x4, R0 ;  /* 0x00000004ff157819 */ /* 0x002fe20000011600 */
[----:B------:R-:W-:-:S04]  /*0240*/  ULEA UR4, UR5, UR4, 0x18 ;  /* 0x0000000405047291 */ /* 0x000fc8000f8ec0ff */
[----:B0-----:R-:W-:-:S05]  /*0250*/  IMAD.WIDE.U32 R2, R21, 0x4, R2 ;  /* 0x0000000415027825 */ /* 0x001fca00078e0002 */
[----:B--2---:R-:W-:Y:S04]  /*0260*/  STS.128 [UR4], R16 ;  /* 0x00000010ff007988 */ /* 0x004fe80008000c04 */
[----:B----4-:R-:W-:Y:S04]  /*0270*/  STS.128 [UR4+0x10], R12 ;  /* 0x0000100cff007988 */ /* 0x010fe80008000c04 */
[----:B-----5:R-:W-:Y:S04]  /*0280*/  STS.128 [UR4+0x20], R8 ;  /* 0x00002008ff007988 */ /* 0x020fe80008000c04 */
[----:B------:R-:W-:Y:S04]  /*0290*/  STS.128 [UR4+0x30], R4 ;  /* 0x00003004ff007988 */ /* 0x000fe80008000c04 */
[----:B------:R-:W3:Y:S02]  /*02a0*/  LDS R23, [R22+UR4] ;  /* 0x0000000416177984 */ /* 0x000ee40008000800 */
[----:B---3--:R-:W-:-:S05]  /*02b0*/  IMAD R23, R20, R23, RZ ;  /* 0x0000001714177224 */ /* 0x008fca00078e02ff */
[----:B------:R-:W-:Y:S01]  /*02c0*/  REDG.E.ADD.STRONG.GPU desc[UR6][R2.64], R23 ;  /* 0x000000170200798e */ /* 0x000fe2000c12e106 */
[----:B------:R-:W-:Y:S05]  /*02d0*/  EXIT ;  /* 0x000000000000794d */ /* 0x000fea0003800000 */
.L_x_18:
        /* <DEDUP_REMOVED lines=10> */
.L_x_22:


//--------------------- .nv.shared._Z16test_shared_copyPjS_j --------------------------
	.section	.nv.shared._Z16test_shared_copyPjS_j,"aw",@nobits
	.sectionflags	@""
	.align	4
.nv.shared._Z16test_shared_copyPjS_j:
	.zero		1088


//--------------------- .nv.shared.reserved.0     --------------------------
	.section	.nv.shared.reserved.0,"aw",@nobits
	.weak		__nv_reservedSMEM_offset_0_alias
	.size		__nv_reservedSMEM_offset_0_alias, 0, 64
	.other		__nv_reservedSMEM_offset_0_alias,@"STO_CUDA_RESERVED_SHARED STV_DEFAULT"
__nv_reservedSMEM_offset_0_alias:
	.zero		0
	.zero		64


//--------------------- .nv.shared._Z33linear_multiply_shared_mem_devicePjS_S_ --------------------------
	.section	.nv.shared._Z33linear_multiply_shared_mem_devicePjS_S_,"aw",@nobits
	.sectionflags	@""
	.align	4
.nv.shared._Z33linear_multiply_shared_mem_devicePjS_S_:
	.zero		1152


//--------------------- .nv.constant0._Z16test_shared_copyPjS_j --------------------------
	.section	.nv.constant0._Z16test_shared_copyPjS_j,"a",@progbits
	.sectionflags	@""
	.align	4
.nv.constant0._Z16test_shared_copyPjS_j:
	.zero		916


//--------------------- .nv.constant0._Z18test_register_copyPjj --------------------------
	.section	.nv.constant0._Z18test_register_copyPjj,"a",@progbits
	.sectionflags	@""
	.align	4
.nv.constant0._Z18test_register_copyPjj:
	.zero		908


//--------------------- .nv.constant0._Z35linear_multiply_register_mem_devicePjS_ --------------------------
	.section	.nv.constant0._Z35linear_multiply_register_mem_devicePjS_,"a",@progbits
	.sectionflags	@""
	.align	4
.nv.constant0._Z35linear_multiply_register_mem_devicePjS_:
	.zero		912


//--------------------- .nv.constant0._Z33linear_multiply_shared_mem_devicePjS_S_ --------------------------
	.section	.nv.constant0._Z33linear_multiply_shared_mem_devicePjS_S_,"a",@progbits
	.sectionflags	@""
	.align	4
.nv.constant0._Z33linear_multiply_shared_mem_devicePjS_S_:
	.zero		920


//--------------------- SYMBOLS --------------------------

	.type		.nv.reservedSmem.offset0,@object
	.size		.nv.reservedSmem.offset0,0x4
	.type		.nv.reservedSmem.cap,@object
	.size		.nv.reservedSmem.cap,0x4
